//
// Generated by NVIDIA NVVM Compiler
//
// Compiler Build ID: CL-36424714
// Cuda compilation tools, release 13.0, V13.0.88
// Based on NVVM 20.0.0
//

.version 9.0
.target sm_100
.address_size 64

	// .globl	fft
// sub_data has been demoted
.const .align 4 .b8 twiddles[16384];

.visible .entry fft(
	.param .u64 .ptr .align 1 fft_param_0
)
{
	.local .align 16 .b8 	__local_depot0[64];
	.reg .b64 	%SP;
	.reg .b64 	%SPL;
	.reg .pred 	%p<15>;
	.reg .b16 	%rs<209>;
	.reg .b32 	%r<238>;
	.reg .b32 	%f<115>;
	.reg .b64 	%rd<21>;
	// demoted variable
	.shared .align 4 .b8 sub_data[32768];
	mov.u64 	%SPL, __local_depot0;
	ld.param.u64 	%rd13, [fft_param_0];
	cvta.to.global.u64 	%rd14, %rd13;
	add.u64 	%rd18, %SPL, 0;
	mov.u32 	%r69, %ctaid.x;
	mov.u32 	%r70, %tid.x;
	mov.u32 	%r1, %ntid.x;
	shl.b32 	%r71, %r70, 2;
	add.s32 	%r72, %r71, %r69;
	mul.wide.u32 	%rd16, %r72, 4;
	add.s64 	%rd2, %rd14, %rd16;
	ld.global.f32 	%f1, [%rd2];
	shl.b32 	%r73, %r70, 4;
	mov.u32 	%r227, sub_data;
	add.s32 	%r2, %r227, %r73;
	st.shared.f32 	[%r2], %f1;
	ld.global.f32 	%f2, [%rd2+4];
	st.shared.f32 	[%r2+4], %f2;
	ld.global.f32 	%f3, [%rd2+8];
	st.shared.f32 	[%r2+8], %f3;
	ld.global.f32 	%f4, [%rd2+12];
	st.shared.f32 	[%r2+12], %f4;
	bar.sync 	0;
	bar.sync 	0;
	bar.sync 	0;
	bar.sync 	0;
	bar.sync 	0;
	bar.sync 	0;
	bar.sync 	0;
	bar.sync 	0;
	bar.sync 	0;
	bar.sync 	0;
	bar.sync 	0;
	cvt.u16.u32 	%rs1, %r1;
	div.u16 	%rs9, 2047, %rs1;
	add.s16 	%rs10, %rs9, 1;
	cvt.u32.u16 	%r3, %rs10;
	and.b32  	%r4, %r3, 3;
	setp.gt.u32 	%p1, %r1, 682;
	mov.b32 	%r223, 0;
	@%p1 bra 	$L__BB0_3;
	shl.b32 	%r221, %r1, 3;
	shl.b32 	%r6, %r1, 4;
	mul.lo.s32 	%r220, %r1, 12;
	shl.b32 	%r219, %r1, 2;
	and.b32  	%r76, %r3, 4092;
	neg.s32 	%r217, %r76;
	mov.b32 	%r218, 0;
	mov.u32 	%r223, %r218;
$L__BB0_2:
	shl.b32 	%r77, %r218, 2;
	and.b32  	%r78, %r77, 32736;
	add.s32 	%r80, %r227, %r78;
	ld.shared.f32 	%f5, [%r80+8];
	ld.shared.f32 	%f6, [%r80+12];
	ld.shared.f32 	%f7, [%r80+24];
	add.f32 	%f8, %f7, %f5;
	st.shared.f32 	[%r80+8], %f8;
	ld.shared.f32 	%f9, [%r80+28];
	add.f32 	%f10, %f9, %f6;
	st.shared.f32 	[%r80+12], %f10;
	sub.f32 	%f11, %f5, %f9;
	st.shared.f32 	[%r80+24], %f11;
	sub.f32 	%f12, %f6, %f11;
	neg.f32 	%f13, %f12;
	st.shared.f32 	[%r80+28], %f13;
	add.s32 	%r81, %r223, %r1;
	shl.b32 	%r82, %r219, 2;
	and.b32  	%r83, %r82, 32736;
	add.s32 	%r84, %r227, %r83;
	ld.shared.f32 	%f14, [%r84+8];
	ld.shared.f32 	%f15, [%r84+12];
	ld.shared.f32 	%f16, [%r84+24];
	add.f32 	%f17, %f16, %f14;
	st.shared.f32 	[%r84+8], %f17;
	ld.shared.f32 	%f18, [%r84+28];
	add.f32 	%f19, %f18, %f15;
	st.shared.f32 	[%r84+12], %f19;
	sub.f32 	%f20, %f14, %f18;
	st.shared.f32 	[%r84+24], %f20;
	sub.f32 	%f21, %f15, %f20;
	neg.f32 	%f22, %f21;
	st.shared.f32 	[%r84+28], %f22;
	add.s32 	%r85, %r81, %r1;
	shl.b32 	%r86, %r221, 2;
	and.b32  	%r87, %r86, 32736;
	add.s32 	%r88, %r227, %r87;
	ld.shared.f32 	%f23, [%r88+8];
	ld.shared.f32 	%f24, [%r88+12];
	ld.shared.f32 	%f25, [%r88+24];
	add.f32 	%f26, %f25, %f23;
	st.shared.f32 	[%r88+8], %f26;
	ld.shared.f32 	%f27, [%r88+28];
	add.f32 	%f28, %f27, %f24;
	st.shared.f32 	[%r88+12], %f28;
	sub.f32 	%f29, %f23, %f27;
	st.shared.f32 	[%r88+24], %f29;
	sub.f32 	%f30, %f24, %f29;
	neg.f32 	%f31, %f30;
	st.shared.f32 	[%r88+28], %f31;
	add.s32 	%r89, %r85, %r1;
	shl.b32 	%r90, %r220, 2;
	and.b32  	%r91, %r90, 32736;
	add.s32 	%r92, %r227, %r91;
	ld.shared.f32 	%f32, [%r92+8];
	ld.shared.f32 	%f33, [%r92+12];
	ld.shared.f32 	%f34, [%r92+24];
	add.f32 	%f35, %f34, %f32;
	st.shared.f32 	[%r92+8], %f35;
	ld.shared.f32 	%f36, [%r92+28];
	add.f32 	%f37, %f36, %f33;
	st.shared.f32 	[%r92+12], %f37;
	sub.f32 	%f38, %f32, %f36;
	st.shared.f32 	[%r92+24], %f38;
	sub.f32 	%f39, %f33, %f38;
	neg.f32 	%f40, %f39;
	st.shared.f32 	[%r92+28], %f40;
	add.s32 	%r223, %r89, %r1;
	add.s32 	%r221, %r221, %r6;
	add.s32 	%r220, %r220, %r6;
	add.s32 	%r219, %r219, %r6;
	add.s32 	%r218, %r218, %r6;
	add.s32 	%r217, %r217, 4;
	setp.ne.s32 	%p2, %r217, 0;
	@%p2 bra 	$L__BB0_2;
$L__BB0_3:
	setp.eq.s32 	%p3, %r4, 0;
	@%p3 bra 	$L__BB0_6;
	shl.b32 	%r225, %r223, 2;
	shl.b32 	%r24, %r1, 2;
	neg.s32 	%r224, %r4;
$L__BB0_5:
	.pragma "nounroll";
	shl.b32 	%r93, %r225, 2;
	and.b32  	%r94, %r93, 32736;
	add.s32 	%r96, %r227, %r94;
	ld.shared.f32 	%f41, [%r96+8];
	ld.shared.f32 	%f42, [%r96+12];
	ld.shared.f32 	%f43, [%r96+24];
	add.f32 	%f44, %f43, %f41;
	st.shared.f32 	[%r96+8], %f44;
	ld.shared.f32 	%f45, [%r96+28];
	add.f32 	%f46, %f45, %f42;
	st.shared.f32 	[%r96+12], %f46;
	sub.f32 	%f47, %f41, %f45;
	st.shared.f32 	[%r96+24], %f47;
	sub.f32 	%f48, %f42, %f47;
	neg.f32 	%f49, %f48;
	st.shared.f32 	[%r96+28], %f49;
	add.s32 	%r225, %r225, %r24;
	add.s32 	%r224, %r224, 1;
	setp.ne.s32 	%p4, %r224, 0;
	@%p4 bra 	$L__BB0_5;
$L__BB0_6:
	setp.gt.u32 	%p5, %r1, 682;
	bar.sync 	0;
	mov.b32 	%r229, 0;
	@%p5 bra 	$L__BB0_9;
	shl.b32 	%r30, %r1, 2;
	shl.b32 	%r31, %r1, 6;
	and.b32  	%r100, %r3, 4092;
	neg.s32 	%r226, %r100;
	shl.b32 	%r33, %r1, 4;
	mov.b32 	%r229, 0;
$L__BB0_8:
	ld.shared.f32 	%f50, [%r227];
	ld.shared.f32 	%f51, [%r227+4];
	ld.shared.f32 	%f52, [%r227+8];
	add.f32 	%f53, %f52, %f50;
	st.shared.f32 	[%r227], %f53;
	ld.shared.f32 	%f54, [%r227+12];
	add.f32 	%f55, %f54, %f51;
	st.shared.f32 	[%r227+4], %f55;
	sub.f32 	%f56, %f50, %f52;
	st.shared.f32 	[%r227+8], %f56;
	sub.f32 	%f57, %f51, %f54;
	st.shared.f32 	[%r227+12], %f57;
	add.s32 	%r101, %r227, %r33;
	ld.shared.f32 	%f58, [%r101];
	ld.shared.f32 	%f59, [%r101+4];
	ld.shared.f32 	%f60, [%r101+8];
	add.f32 	%f61, %f60, %f58;
	st.shared.f32 	[%r101], %f61;
	ld.shared.f32 	%f62, [%r101+12];
	add.f32 	%f63, %f62, %f59;
	st.shared.f32 	[%r101+4], %f63;
	sub.f32 	%f64, %f58, %f60;
	st.shared.f32 	[%r101+8], %f64;
	sub.f32 	%f65, %f59, %f62;
	st.shared.f32 	[%r101+12], %f65;
	add.s32 	%r102, %r101, %r33;
	ld.shared.f32 	%f66, [%r102];
	ld.shared.f32 	%f67, [%r102+4];
	ld.shared.f32 	%f68, [%r102+8];
	add.f32 	%f69, %f68, %f66;
	st.shared.f32 	[%r102], %f69;
	ld.shared.f32 	%f70, [%r102+12];
	add.f32 	%f71, %f70, %f67;
	st.shared.f32 	[%r102+4], %f71;
	sub.f32 	%f72, %f66, %f68;
	st.shared.f32 	[%r102+8], %f72;
	sub.f32 	%f73, %f67, %f70;
	st.shared.f32 	[%r102+12], %f73;
	add.s32 	%r103, %r102, %r33;
	ld.shared.f32 	%f74, [%r103];
	ld.shared.f32 	%f75, [%r103+4];
	ld.shared.f32 	%f76, [%r103+8];
	add.f32 	%f77, %f76, %f74;
	st.shared.f32 	[%r103], %f77;
	ld.shared.f32 	%f78, [%r103+12];
	add.f32 	%f79, %f78, %f75;
	st.shared.f32 	[%r103+4], %f79;
	sub.f32 	%f80, %f74, %f76;
	st.shared.f32 	[%r103+8], %f80;
	sub.f32 	%f81, %f75, %f78;
	st.shared.f32 	[%r103+12], %f81;
	add.s32 	%r229, %r229, %r30;
	add.s32 	%r227, %r227, %r31;
	add.s32 	%r226, %r226, 4;
	setp.ne.s32 	%p6, %r226, 0;
	@%p6 bra 	$L__BB0_8;
$L__BB0_9:
	setp.eq.s32 	%p7, %r4, 0;
	@%p7 bra 	$L__BB0_12;
	shl.b32 	%r104, %r229, 4;
	mov.u32 	%r105, sub_data;
	add.s32 	%r106, %r104, %r105;
	add.s32 	%r231, %r106, 8;
	shl.b32 	%r42, %r1, 4;
	neg.s32 	%r230, %r4;
$L__BB0_11:
	.pragma "nounroll";
	ld.shared.f32 	%f82, [%r231+-8];
	ld.shared.f32 	%f83, [%r231+-4];
	ld.shared.f32 	%f84, [%r231];
	add.f32 	%f85, %f84, %f82;
	st.shared.f32 	[%r231+-8], %f85;
	ld.shared.f32 	%f86, [%r231+4];
	add.f32 	%f87, %f86, %f83;
	st.shared.f32 	[%r231+-4], %f87;
	sub.f32 	%f88, %f82, %f84;
	st.shared.f32 	[%r231], %f88;
	sub.f32 	%f89, %f83, %f86;
	st.shared.f32 	[%r231+4], %f89;
	add.s32 	%r231, %r231, %r42;
	add.s32 	%r230, %r230, 1;
	setp.ne.s32 	%p8, %r230, 0;
	@%p8 bra 	$L__BB0_11;
$L__BB0_12:
	bar.sync 	0;
	mov.b32 	%r107, 0;
	st.local.u32 	[%rd18+4], %r107;
	mov.f32 	%f90, 0f00000000;
	st.local.v2.f32 	[%rd18+8], {%f90, %f90};
	add.s64 	%rd19, %rd18, 16;
	st.local.v4.f32 	[%rd18+16], {%f90, %f90, %f90, %f90};
	st.local.v4.f32 	[%rd18+32], {%f90, %f90, %f90, %f90};
	st.local.v4.f32 	[%rd18+48], {%f90, %f90, %f90, %f90};
	div.u16 	%rs12, 4095, %rs1;
	add.s16 	%rs13, %rs12, 1;
	cvt.u32.u16 	%r108, %rs13;
	and.b32  	%r48, %r108, 3;
	shl.b16 	%rs2, %rs1, 2;
	shl.b16 	%rs3, %rs1, 1;
	mul.lo.s16 	%rs4, %rs1, 3;
	and.b32  	%r109, %r108, 8188;
	neg.s32 	%r234, %r109;
	mov.b16 	%rs208, 4097;
	mov.u32 	%r119, sub_data;
	mov.u32 	%r232, %r234;
$L__BB0_13:
	add.s16 	%rs14, %rs208, -4097;
	xor.b16  	%rs15, %rs14, 4096;
	shl.b16 	%rs16, %rs14, 8;
	shr.u16 	%rs17, %rs15, 8;
	or.b16  	%rs18, %rs16, %rs17;
	shl.b16 	%rs19, %rs18, 4;
	and.b16  	%rs20, %rs19, -3856;
	shr.u16 	%rs21, %rs18, 4;
	and.b16  	%rs22, %rs21, 3855;
	or.b16  	%rs23, %rs22, %rs20;
	shl.b16 	%rs24, %rs23, 2;
	and.b16  	%rs25, %rs24, -13108;
	shr.u16 	%rs26, %rs23, 2;
	and.b16  	%rs27, %rs26, 13107;
	or.b16  	%rs28, %rs27, %rs25;
	shl.b16 	%rs29, %rs28, 1;
	and.b16  	%rs30, %rs29, -21846;
	shr.u16 	%rs31, %rs28, 1;
	and.b16  	%rs32, %rs31, 21845;
	or.b16  	%rs33, %rs32, %rs30;
	cvt.u32.u16 	%r110, %rs33;
	shl.b32 	%r111, %r110, 16;
	clz.b32 	%r112, %r111;
	shr.s32 	%r113, %r111, %r112;
	add.s32 	%r114, %r113, -1;
	shr.u32 	%r115, %r114, 31;
	add.s32 	%r116, %r114, %r115;
	shl.b32 	%r117, %r116, 1;
	and.b32  	%r118, %r117, -4;
	add.s32 	%r120, %r119, %r118;
	ld.shared.f32 	%f91, [%r120];
	shr.u16 	%rs34, %rs208, 8;
	shl.b16 	%rs35, %rs208, 8;
	or.b16  	%rs36, %rs35, %rs34;
	shl.b16 	%rs37, %rs36, 4;
	and.b16  	%rs38, %rs37, -3856;
	shr.u16 	%rs39, %rs36, 4;
	and.b16  	%rs40, %rs39, 3855;
	or.b16  	%rs41, %rs40, %rs38;
	shl.b16 	%rs42, %rs41, 2;
	and.b16  	%rs43, %rs42, -13108;
	shr.u16 	%rs44, %rs41, 2;
	and.b16  	%rs45, %rs44, 13107;
	or.b16  	%rs46, %rs45, %rs43;
	shl.b16 	%rs47, %rs46, 1;
	and.b16  	%rs48, %rs47, -21846;
	shr.u16 	%rs49, %rs46, 1;
	and.b16  	%rs50, %rs49, 21845;
	or.b16  	%rs51, %rs50, %rs48;
	cvt.u32.u16 	%r121, %rs51;
	shl.b32 	%r122, %r121, 16;
	clz.b32 	%r123, %r122;
	shr.s32 	%r124, %r122, %r123;
	add.s32 	%r125, %r124, -1;
	shr.u32 	%r126, %r125, 31;
	add.s32 	%r127, %r125, %r126;
	shl.b32 	%r128, %r127, 1;
	and.b32  	%r129, %r128, -4;
	add.s32 	%r130, %r119, %r129;
	ld.shared.f32 	%f92, [%r130];
	add.s16 	%rs52, %rs1, %rs208;
	add.s16 	%rs53, %rs52, -4097;
	xor.b16  	%rs54, %rs53, 4096;
	shl.b16 	%rs55, %rs53, 8;
	shr.u16 	%rs56, %rs54, 8;
	or.b16  	%rs57, %rs55, %rs56;
	shl.b16 	%rs58, %rs57, 4;
	and.b16  	%rs59, %rs58, -3856;
	shr.u16 	%rs60, %rs57, 4;
	and.b16  	%rs61, %rs60, 3855;
	or.b16  	%rs62, %rs61, %rs59;
	shl.b16 	%rs63, %rs62, 2;
	and.b16  	%rs64, %rs63, -13108;
	shr.u16 	%rs65, %rs62, 2;
	and.b16  	%rs66, %rs65, 13107;
	or.b16  	%rs67, %rs66, %rs64;
	shl.b16 	%rs68, %rs67, 1;
	and.b16  	%rs69, %rs68, -21846;
	shr.u16 	%rs70, %rs67, 1;
	and.b16  	%rs71, %rs70, 21845;
	or.b16  	%rs72, %rs71, %rs69;
	cvt.u32.u16 	%r131, %rs72;
	shl.b32 	%r132, %r131, 16;
	clz.b32 	%r133, %r132;
	shr.s32 	%r134, %r132, %r133;
	add.s32 	%r135, %r134, -1;
	shr.u32 	%r136, %r135, 31;
	add.s32 	%r137, %r135, %r136;
	shl.b32 	%r138, %r137, 1;
	and.b32  	%r139, %r138, -4;
	add.s32 	%r140, %r119, %r139;
	ld.shared.f32 	%f93, [%r140];
	shr.u16 	%rs73, %rs52, 8;
	shl.b16 	%rs74, %rs52, 8;
	or.b16  	%rs75, %rs74, %rs73;
	shl.b16 	%rs76, %rs75, 4;
	and.b16  	%rs77, %rs76, -3856;
	shr.u16 	%rs78, %rs75, 4;
	and.b16  	%rs79, %rs78, 3855;
	or.b16  	%rs80, %rs79, %rs77;
	shl.b16 	%rs81, %rs80, 2;
	and.b16  	%rs82, %rs81, -13108;
	shr.u16 	%rs83, %rs80, 2;
	and.b16  	%rs84, %rs83, 13107;
	or.b16  	%rs85, %rs84, %rs82;
	shl.b16 	%rs86, %rs85, 1;
	and.b16  	%rs87, %rs86, -21846;
	shr.u16 	%rs88, %rs85, 1;
	and.b16  	%rs89, %rs88, 21845;
	or.b16  	%rs90, %rs89, %rs87;
	cvt.u32.u16 	%r141, %rs90;
	shl.b32 	%r142, %r141, 16;
	clz.b32 	%r143, %r142;
	shr.s32 	%r144, %r142, %r143;
	add.s32 	%r145, %r144, -1;
	shr.u32 	%r146, %r145, 31;
	add.s32 	%r147, %r145, %r146;
	shl.b32 	%r148, %r147, 1;
	and.b32  	%r149, %r148, -4;
	add.s32 	%r150, %r119, %r149;
	ld.shared.f32 	%f94, [%r150];
	st.local.v4.f32 	[%rd18], {%f91, %f92, %f93, %f94};
	add.s16 	%rs91, %rs3, %rs208;
	add.s16 	%rs92, %rs91, -4097;
	xor.b16  	%rs93, %rs92, 4096;
	shl.b16 	%rs94, %rs92, 8;
	shr.u16 	%rs95, %rs93, 8;
	or.b16  	%rs96, %rs94, %rs95;
	shl.b16 	%rs97, %rs96, 4;
	and.b16  	%rs98, %rs97, -3856;
	shr.u16 	%rs99, %rs96, 4;
	and.b16  	%rs100, %rs99, 3855;
	or.b16  	%rs101, %rs100, %rs98;
	shl.b16 	%rs102, %rs101, 2;
	and.b16  	%rs103, %rs102, -13108;
	shr.u16 	%rs104, %rs101, 2;
	and.b16  	%rs105, %rs104, 13107;
	or.b16  	%rs106, %rs105, %rs103;
	shl.b16 	%rs107, %rs106, 1;
	and.b16  	%rs108, %rs107, -21846;
	shr.u16 	%rs109, %rs106, 1;
	and.b16  	%rs110, %rs109, 21845;
	or.b16  	%rs111, %rs110, %rs108;
	cvt.u32.u16 	%r151, %rs111;
	shl.b32 	%r152, %r151, 16;
	clz.b32 	%r153, %r152;
	shr.s32 	%r154, %r152, %r153;
	add.s32 	%r155, %r154, -1;
	shr.u32 	%r156, %r155, 31;
	add.s32 	%r157, %r155, %r156;
	shl.b32 	%r158, %r157, 1;
	and.b32  	%r159, %r158, -4;
	add.s32 	%r160, %r119, %r159;
	ld.shared.f32 	%f95, [%r160];
	shr.u16 	%rs112, %rs91, 8;
	shl.b16 	%rs113, %rs91, 8;
	or.b16  	%rs114, %rs113, %rs112;
	shl.b16 	%rs115, %rs114, 4;
	and.b16  	%rs116, %rs115, -3856;
	shr.u16 	%rs117, %rs114, 4;
	and.b16  	%rs118, %rs117, 3855;
	or.b16  	%rs119, %rs118, %rs116;
	shl.b16 	%rs120, %rs119, 2;
	and.b16  	%rs121, %rs120, -13108;
	shr.u16 	%rs122, %rs119, 2;
	and.b16  	%rs123, %rs122, 13107;
	or.b16  	%rs124, %rs123, %rs121;
	shl.b16 	%rs125, %rs124, 1;
	and.b16  	%rs126, %rs125, -21846;
	shr.u16 	%rs127, %rs124, 1;
	and.b16  	%rs128, %rs127, 21845;
	or.b16  	%rs129, %rs128, %rs126;
	cvt.u32.u16 	%r161, %rs129;
	shl.b32 	%r162, %r161, 16;
	clz.b32 	%r163, %r162;
	shr.s32 	%r164, %r162, %r163;
	add.s32 	%r165, %r164, -1;
	shr.u32 	%r166, %r165, 31;
	add.s32 	%r167, %r165, %r166;
	shl.b32 	%r168, %r167, 1;
	and.b32  	%r169, %r168, -4;
	add.s32 	%r170, %r119, %r169;
	ld.shared.f32 	%f96, [%r170];
	add.s16 	%rs130, %rs4, %rs208;
	add.s16 	%rs131, %rs130, -4097;
	xor.b16  	%rs132, %rs131, 4096;
	shl.b16 	%rs133, %rs131, 8;
	shr.u16 	%rs134, %rs132, 8;
	or.b16  	%rs135, %rs133, %rs134;
	shl.b16 	%rs136, %rs135, 4;
	and.b16  	%rs137, %rs136, -3856;
	shr.u16 	%rs138, %rs135, 4;
	and.b16  	%rs139, %rs138, 3855;
	or.b16  	%rs140, %rs139, %rs137;
	shl.b16 	%rs141, %rs140, 2;
	and.b16  	%rs142, %rs141, -13108;
	shr.u16 	%rs143, %rs140, 2;
	and.b16  	%rs144, %rs143, 13107;
	or.b16  	%rs145, %rs144, %rs142;
	shl.b16 	%rs146, %rs145, 1;
	and.b16  	%rs147, %rs146, -21846;
	shr.u16 	%rs148, %rs145, 1;
	and.b16  	%rs149, %rs148, 21845;
	or.b16  	%rs150, %rs149, %rs147;
	cvt.u32.u16 	%r171, %rs150;
	shl.b32 	%r172, %r171, 16;
	clz.b32 	%r173, %r172;
	shr.s32 	%r174, %r172, %r173;
	add.s32 	%r175, %r174, -1;
	shr.u32 	%r176, %r175, 31;
	add.s32 	%r177, %r175, %r176;
	shl.b32 	%r178, %r177, 1;
	and.b32  	%r179, %r178, -4;
	add.s32 	%r180, %r119, %r179;
	ld.shared.f32 	%f97, [%r180];
	shr.u16 	%rs151, %rs130, 8;
	shl.b16 	%rs152, %rs130, 8;
	or.b16  	%rs153, %rs152, %rs151;
	shl.b16 	%rs154, %rs153, 4;
	and.b16  	%rs155, %rs154, -3856;
	shr.u16 	%rs156, %rs153, 4;
	and.b16  	%rs157, %rs156, 3855;
	or.b16  	%rs158, %rs157, %rs155;
	shl.b16 	%rs159, %rs158, 2;
	and.b16  	%rs160, %rs159, -13108;
	shr.u16 	%rs161, %rs158, 2;
	and.b16  	%rs162, %rs161, 13107;
	or.b16  	%rs163, %rs162, %rs160;
	shl.b16 	%rs164, %rs163, 1;
	and.b16  	%rs165, %rs164, -21846;
	shr.u16 	%rs166, %rs163, 1;
	and.b16  	%rs167, %rs166, 21845;
	or.b16  	%rs168, %rs167, %rs165;
	cvt.u32.u16 	%r181, %rs168;
	shl.b32 	%r182, %r181, 16;
	clz.b32 	%r183, %r182;
	shr.s32 	%r184, %r182, %r183;
	add.s32 	%r185, %r184, -1;
	shr.u32 	%r186, %r185, 31;
	add.s32 	%r187, %r185, %r186;
	shl.b32 	%r188, %r187, 1;
	and.b32  	%r189, %r188, -4;
	add.s32 	%r190, %r119, %r189;
	ld.shared.f32 	%f98, [%r190];
	st.local.v4.f32 	[%rd18+16], {%f95, %f96, %f97, %f98};
	add.s64 	%rd18, %rd18, 32;
	add.s16 	%rs208, %rs208, %rs2;
	add.s32 	%r232, %r232, 4;
	setp.ne.s32 	%p9, %r232, 0;
	@%p9 bra 	$L__BB0_13;
	setp.eq.s32 	%p10, %r48, 0;
	@%p10 bra 	$L__BB0_17;
	neg.s32 	%r233, %r48;
$L__BB0_16:
	.pragma "nounroll";
	add.s16 	%rs169, %rs208, -4097;
	xor.b16  	%rs170, %rs169, 4096;
	shl.b16 	%rs171, %rs169, 8;
	shr.u16 	%rs172, %rs170, 8;
	or.b16  	%rs173, %rs171, %rs172;
	shl.b16 	%rs174, %rs173, 4;
	and.b16  	%rs175, %rs174, -3856;
	shr.u16 	%rs176, %rs173, 4;
	and.b16  	%rs177, %rs176, 3855;
	or.b16  	%rs178, %rs177, %rs175;
	shl.b16 	%rs179, %rs178, 2;
	and.b16  	%rs180, %rs179, -13108;
	shr.u16 	%rs181, %rs178, 2;
	and.b16  	%rs182, %rs181, 13107;
	or.b16  	%rs183, %rs182, %rs180;
	shl.b16 	%rs184, %rs183, 1;
	and.b16  	%rs185, %rs184, -21846;
	shr.u16 	%rs186, %rs183, 1;
	and.b16  	%rs187, %rs186, 21845;
	or.b16  	%rs188, %rs187, %rs185;
	cvt.u32.u16 	%r191, %rs188;
	shl.b32 	%r192, %r191, 16;
	clz.b32 	%r193, %r192;
	shr.s32 	%r194, %r192, %r193;
	add.s32 	%r195, %r194, -1;
	shr.u32 	%r196, %r195, 31;
	add.s32 	%r197, %r195, %r196;
	shl.b32 	%r198, %r197, 1;
	and.b32  	%r199, %r198, -4;
	add.s32 	%r201, %r119, %r199;
	ld.shared.f32 	%f99, [%r201];
	shr.u16 	%rs189, %rs208, 8;
	shl.b16 	%rs190, %rs208, 8;
	or.b16  	%rs191, %rs190, %rs189;
	shl.b16 	%rs192, %rs191, 4;
	and.b16  	%rs193, %rs192, -3856;
	shr.u16 	%rs194, %rs191, 4;
	and.b16  	%rs195, %rs194, 3855;
	or.b16  	%rs196, %rs195, %rs193;
	shl.b16 	%rs197, %rs196, 2;
	and.b16  	%rs198, %rs197, -13108;
	shr.u16 	%rs199, %rs196, 2;
	and.b16  	%rs200, %rs199, 13107;
	or.b16  	%rs201, %rs200, %rs198;
	shl.b16 	%rs202, %rs201, 1;
	and.b16  	%rs203, %rs202, -21846;
	shr.u16 	%rs204, %rs201, 1;
	and.b16  	%rs205, %rs204, 21845;
	or.b16  	%rs206, %rs205, %rs203;
	cvt.u32.u16 	%r202, %rs206;
	shl.b32 	%r203, %r202, 16;
	clz.b32 	%r204, %r203;
	shr.s32 	%r205, %r203, %r204;
	add.s32 	%r206, %r205, -1;
	shr.u32 	%r207, %r206, 31;
	add.s32 	%r208, %r206, %r207;
	shl.b32 	%r209, %r208, 1;
	and.b32  	%r210, %r209, -4;
	add.s32 	%r211, %r119, %r210;
	ld.shared.f32 	%f100, [%r211];
	st.local.v2.f32 	[%rd18], {%f99, %f100};
	add.s16 	%rs208, %rs208, %rs1;
	add.s64 	%rd18, %rd18, 8;
	add.s32 	%r233, %r233, 1;
	setp.ne.s32 	%p11, %r233, 0;
	@%p11 bra 	$L__BB0_16;
$L__BB0_17:
	bar.sync 	0;
	shl.b32 	%r55, %r1, 5;
	mul.lo.s32 	%r56, %r1, 24;
	shl.b32 	%r57, %r1, 4;
	add.s32 	%r237, %r119, 4;
	shl.b32 	%r58, %r1, 3;
$L__BB0_18:
	ld.local.v2.f32 	{%f101, %f102}, [%rd19+-8];
	st.shared.f32 	[%r237+-4], %f101;
	st.shared.f32 	[%r237], %f102;
	ld.local.v4.f32 	{%f103, %f104, %f105, %f106}, [%rd19];
	add.s32 	%r214, %r237, %r58;
	st.shared.f32 	[%r214+-4], %f103;
	st.shared.f32 	[%r214], %f104;
	add.s32 	%r215, %r237, %r57;
	st.shared.f32 	[%r215+-4], %f105;
	st.shared.f32 	[%r215], %f106;
	ld.local.v2.f32 	{%f107, %f108}, [%rd19+16];
	add.s32 	%r216, %r237, %r56;
	st.shared.f32 	[%r216+-4], %f107;
	st.shared.f32 	[%r216], %f108;
	add.s64 	%rd19, %rd19, 32;
	add.s32 	%r237, %r237, %r55;
	add.s32 	%r234, %r234, 4;
	setp.ne.s32 	%p12, %r234, 0;
	@%p12 bra 	$L__BB0_18;
	setp.eq.s32 	%p13, %r48, 0;
	@%p13 bra 	$L__BB0_22;
	neg.s32 	%r236, %r48;
	add.s64 	%rd20, %rd19, -8;
$L__BB0_21:
	.pragma "nounroll";
	ld.local.v2.f32 	{%f109, %f110}, [%rd20];
	st.shared.f32 	[%r237+-4], %f109;
	st.shared.f32 	[%r237], %f110;
	add.s32 	%r237, %r237, %r58;
	add.s64 	%rd20, %rd20, 8;
	add.s32 	%r236, %r236, 1;
	setp.ne.s32 	%p14, %r236, 0;
	@%p14 bra 	$L__BB0_21;
$L__BB0_22:
	bar.sync 	0;
	ld.shared.f32 	%f111, [%r2];
	st.global.f32 	[%rd2], %f111;
	ld.shared.f32 	%f112, [%r2+4];
	st.global.f32 	[%rd2+4], %f112;
	ld.shared.f32 	%f113, [%r2+8];
	st.global.f32 	[%rd2+8], %f113;
	ld.shared.f32 	%f114, [%r2+12];
	st.global.f32 	[%rd2+12], %f114;
	ret;

}


// ===== COMPILED SASS (sm_100) =====

	.target	sm_100

	.elftype	@"ET_EXEC"


//--------------------- .note.nv.tkinfo           --------------------------
	.section	.note.nv.tkinfo,"",@"SHT_NOTE"
	.sectionflags	@"SHF_NOTE_NV_TKINFO"
	.tkinfo
        /*0018*/ 	.word	0x00000002
        /*0030*/ 	.string	""
        /*0030*/ 	.string	"ptxas"
        /*0030*/ 	.string	"Cuda compilation tools, release 13.0, V13.0.88"
        /*0030*/ 	.string	"Build cuda_13.0.r13.0/compiler.36424714_0"
        /*0030*/ 	.string	"-arch sm_100 -m 64 "



//--------------------- .note.nv.cuinfo           --------------------------
	.section	.note.nv.cuinfo,"",@"SHT_NOTE"
	.sectionflags	@"SHF_NOTE_NV_CUINFO"
        /*0018*/ 	.short	0x0002
        /*001a*/ 	.short	0x0064
        /*001c*/ 	.short	0x0082
	.zero		2


//--------------------- .nv.info                  --------------------------
	.section	.nv.info,"",@"SHT_CUDA_INFO"
	.align	4


	//----- nvinfo : EIATTR_REGCOUNT
	.align		4
        /*0000*/ 	.byte	0x04, 0x2f
        /*0002*/ 	.short	(.L_2 - .L_1)
	.align		4
.L_1:
        /*0004*/ 	.word	index@(fft)
        /*0008*/ 	.word	0x00000020


	//----- nvinfo : EIATTR_FRAME_SIZE
	.align		4
.L_2:
        /*000c*/ 	.byte	0x04, 0x11
        /*000e*/ 	.short	(.L_4 - .L_3)
	.align		4
.L_3:
        /*0010*/ 	.word	index@($__internal_0_$__cuda_sm20_div_u16)
        /*0014*/ 	.word	0x00000040


	//----- nvinfo : EIATTR_FRAME_SIZE
	.align		4
.L_4:
        /*0018*/ 	.byte	0x04, 0x11
        /*001a*/ 	.short	(.L_6 - .L_5)
	.align		4
.L_5:
        /*001c*/ 	.word	index@(fft)
        /*0020*/ 	.word	0x00000040


	//----- nvinfo : EIATTR_MIN_STACK_SIZE
	.align		4
.L_6:
        /*0024*/ 	.byte	0x04, 0x12
        /*0026*/ 	.short	(.L_8 - .L_7)
	.align		4
.L_7:
        /*0028*/ 	.word	index@(fft)
        /*002c*/ 	.word	0x00000040
.L_8:


//--------------------- .nv.compat                --------------------------
	.section	.nv.compat,"",@"SHT_CUDA_COMPAT_INFO"
	.align	4
        /*0000*/ 	.byte	0x02, 0x09, 0x00, 0x00, 0x02, 0x02, 0x01, 0x00, 0x02, 0x05, 0x05, 0x00, 0x03, 0x07, 0x01, 0x01
        /*0010*/ 	.byte	0x02, 0x03, 0x00, 0x00, 0x02, 0x06, 0x01, 0x00, 0x04, 0x0b, 0x08, 0x00, 0x01, 0x00, 0x00, 0x00
        /*0020*/ 	.byte	0x00, 0x00, 0x00, 0x00


//--------------------- .nv.info.fft              --------------------------
	.section	.nv.info.fft,"",@"SHT_CUDA_INFO"
	.sectionflags	@""
	.align	4


	//----- nvinfo : EIATTR_CUDA_API_VERSION
	.align		4
        /*0000*/ 	.byte	0x04, 0x37
        /*0002*/ 	.short	(.L_10 - .L_9)
.L_9:
        /*0004*/ 	.word	0x00000082


	//----- nvinfo : EIATTR_KPARAM_INFO
	.align		4
.L_10:
        /*0008*/ 	.byte	0x04, 0x17
        /*000a*/ 	.short	(.L_12 - .L_11)
.L_11:
        /*000c*/ 	.word	0x00000000
        /*0010*/ 	.short	0x0000
        /*0012*/ 	.short	0x0000
        /*0014*/ 	.byte	0x00, 0xf5, 0x21, 0x00


	//----- nvinfo : EIATTR_SPARSE_MMA_MASK
	.align		4
.L_12:
        /*0018*/ 	.byte	0x03, 0x50
        /*001a*/ 	.short	0x0000


	//----- nvinfo : EIATTR_MAXREG_COUNT
	.align		4
        /*001c*/ 	.byte	0x03, 0x1b
        /*001e*/ 	.short	0x00ff


	//----- nvinfo : EIATTR_NUM_BARRIERS
	.align		4
        /*0020*/ 	.byte	0x02, 0x4c
        /*0022*/ 	.byte	0x01
	.zero		1


	//----- nvinfo : EIATTR_MERCURY_ISA_VERSION
	.align		4
        /*0024*/ 	.byte	0x03, 0x5f
        /*0026*/ 	.short	0x0101


	//----- nvinfo : EIATTR_UNUSED_LOAD_BYTE_OFFSET
	.align		4
        /*0028*/ 	.byte	0x04, 0x44
        /*002a*/ 	.short	(.L_14 - .L_13)


	//   ....[0]....
.L_13:
        /*002c*/ 	.word	0x000008f0
        /*0030*/ 	.word	0x00000fff


	//   ....[1]....
        /*0034*/ 	.word	0x000009e0
        /*0038*/ 	.word	0x00000fff


	//   ....[2]....
        /*003c*/ 	.word	0x00000a80
        /*0040*/ 	.word	0x00000fff


	//   ....[3]....
        /*0044*/ 	.word	0x00000b10
        /*0048*/ 	.word	0x00000fff


	//----- nvinfo : EIATTR_VRC_CTA_INIT_COUNT
	.align		4
.L_14:
        /*004c*/ 	.byte	0x02, 0x4a
	.zero		1
	.zero		1


	//----- nvinfo : EIATTR_EXIT_INSTR_OFFSETS
	.align		4
        /*0050*/ 	.byte	0x04, 0x1c
        /*0052*/ 	.short	(.L_16 - .L_15)


	//   ....[0]....
.L_15:
        /*0054*/ 	.word	0x00002990


	//----- nvinfo : EIATTR_CRS_STACK_SIZE
	.align		4
.L_16:
        /*0058*/ 	.byte	0x04, 0x1e
        /*005a*/ 	.short	(.L_18 - .L_17)
.L_17:
        /*005c*/ 	.word	0x00000000


	//----- nvinfo : EIATTR_CBANK_PARAM_SIZE
	.align		4
.L_18:
        /*0060*/ 	.byte	0x03, 0x19
        /*0062*/ 	.short	0x0008


	//----- nvinfo : EIATTR_PARAM_CBANK
	.align		4
        /*0064*/ 	.byte	0x04, 0x0a
        /*0066*/ 	.short	(.L_20 - .L_19)
	.align		4
.L_19:
        /*0068*/ 	.word	index@(.nv.constant0.fft)
        /*006c*/ 	.short	0x0380
        /*006e*/ 	.short	0x0008


	//----- nvinfo : EIATTR_SW_WAR
	.align		4
.L_20:
        /*0070*/ 	.byte	0x04, 0x36
        /*0072*/ 	.short	(.L_22 - .L_21)
.L_21:
        /*0074*/ 	.word	0x00000008
.L_22:


//--------------------- .nv.callgraph             --------------------------
	.section	.nv.callgraph,"",@"SHT_CUDA_CALLGRAPH"
	.align	4
	.sectionentsize	8
	.align		4
        /*0000*/ 	.word	0x00000000
	.align		4
        /*0004*/ 	.word	0xffffffff
	.align		4
        /*0008*/ 	.word	0x00000000
	.align		4
        /*000c*/ 	.word	0xfffffffe
	.align		4
        /*0010*/ 	.word	0x00000000
	.align		4
        /*0014*/ 	.word	0xfffffffd
	.align		4
        /*0018*/ 	.word	0x00000000
	.align		4
        /*001c*/ 	.word	0xfffffffc


//--------------------- .nv.constant3             --------------------------
	.section	.nv.constant3,"a",@progbits
	.align	4
.nv.constant3:
	.type		twiddles,@object
	.size		twiddles,(.L_0 - twiddles)
twiddles:
	.zero		16384
.L_0:


//--------------------- .text.fft                 --------------------------
	.section	.text.fft,"ax",@progbits
	.align	128
        .global         fft
        .type           fft,@function
        .size           fft,(.L_x_19 - fft)
        .other          fft,@"STO_CUDA_ENTRY STV_DEFAULT"
fft:
.text.fft:
[----:B------:R-:W0:Y:S01]  /*0000*/  LDC R1, c[0x0][0x37c] ;  /* 0x0000df00ff017b82 */ /* 0x000e220000000800 */
[----:B------:R-:W1:Y:S07]  /*0010*/  S2R R24, SR_TID.X ;  /* 0x0000000000187919 */ /* 0x000e6e0000002100 */
[----:B------:R-:W1:Y:S01]  /*0020*/  S2UR UR4, SR_CTAID.X ;  /* 0x00000000000479c3 */ /* 0x000e620000002500 */
[----:B------:R-:W2:Y:S01]  /*0030*/  LDCU.64 UR10, c[0x0][0x358] ;  /* 0x00006b00ff0a77ac */ /* 0x000ea20008000a00 */
[----:B0-----:R-:W-:-:S06]  /*0040*/  VIADD R1, R1, 0xffffffc0 ;  /* 0xffffffc001017836 */ /* 0x001fcc0000000000 */
[----:B------:R-:W0:Y:S01]  /*0050*/  LDC.64 R26, c[0x0][0x380] ;  /* 0x0000e000ff1a7b82 */ /* 0x000e220000000a00 */
[----:B-1----:R-:W-:-:S05]  /*0060*/  LEA R3, R24, UR4, 0x2 ;  /* 0x0000000418037c11 */ /* 0x002fca000f8e10ff */
[----:B0-----:R-:W-:-:S05]  /*0070*/  IMAD.WIDE.U32 R26, R3, 0x4, R26 ;  /* 0x00000004031a7825 */ /* 0x001fca00078e001a */
[----:B--2---:R-:W2:Y:S04]  /*0080*/  LDG.E R4, desc[UR10][R26.64] ;  /* 0x0000000a1a047981 */ /* 0x004ea8000c1e1900 */
[----:B------:R-:W2:Y:S04]  /*0090*/  LDG.E R5, desc[UR10][R26.64+0x4] ;  /* 0x0000040a1a057981 */ /* 0x000ea8000c1e1900 */
[----:B------:R-:W2:Y:S04]  /*00a0*/  LDG.E R6, desc[UR10][R26.64+0x8] ;  /* 0x0000080a1a067981 */ /* 0x000ea8000c1e1900 */
[----:B------:R-:W2:Y:S01]  /*00b0*/  LDG.E R7, desc[UR10][R26.64+0xc] ;  /* 0x00000c0a1a077981 */ /* 0x000ea2000c1e1900 */
[----:B------:R-:W0:Y:S01]  /*00c0*/  S2UR UR7, SR_CgaCtaId ;  /* 0x00000000000779c3 */ /* 0x000e220000008800 */
[----:B------:R-:W-:Y:S01]  /*00d0*/  UMOV UR4, 0x400 ;  /* 0x0000040000047882 */ /* 0x000fe20000000000 */
[----:B------:R-:W1:Y:S01]  /*00e0*/  LDCU UR14, c[0x0][0x360] ;  /* 0x00006c00ff0e77ac */ /* 0x000e620008000800 */
[----:B------:R-:W-:Y:S01]  /*00f0*/  IMAD.MOV.U32 R12, RZ, RZ, R1 ;  /* 0x000000ffff0c7224 */ /* 0x000fe200078e0001 */
[----:B-1----:R-:W-:-:S02]  /*0100*/  ULOP3.LUT UR5, UR14, 0xffff, URZ, 0xc0, !UPT ;  /* 0x0000ffff0e057892 */ /* 0x002fc4000f8ec0ff */
[----:B0-----:R-:W-:-:S03]  /*0110*/  ULEA UR7, UR7, UR4, 0x18 ;  /* 0x0000000407077291 */ /* 0x001fc6000f8ec0ff */
[----:B------:R-:W-:-:S03]  /*0120*/  UMOV UR4, 0x7ff ;  /* 0x000007ff00047882 */ /* 0x000fc60000000000 */
[----:B------:R-:W-:-:S05]  /*0130*/  LEA R24, R24, UR7, 0x4 ;  /* 0x0000000718187c11 */ /* 0x000fca000f8e20ff */
[----:B--2---:R0:W-:Y:S02]  /*0140*/  STS.128 [R24], R4 ;  /* 0x0000000418007388 */ /* 0x0041e40000000c00 */
[----:B0-----:R-:W-:Y:S01]  /*0150*/  MOV R4, 0x220 ;  /* 0x0000022000047802 */ /* 0x001fe20000000f00 */
[----:B------:R-:W-:Y:S08]  /*0160*/  BAR.SYNC.DEFER_BLOCKING 0x0 ;  /* 0x0000000000007b1d */ /* 0x000ff00000010000 */
        /* <DEDUP_REMOVED lines=9> */
[----:B------:R-:W-:Y:S06]  /*0200*/  BAR.SYNC.DEFER_BLOCKING 0x0 ;  /* 0x0000000000007b1d */ /* 0x000fec0000010000 */
[----:B------:R-:W-:Y:S05]  /*0210*/  CALL.REL.NOINC `($__internal_0_$__cuda_sm20_div_u16) ;  /* 0x0000002400e07944 */ /* 0x000fea0003c00000 */
[----:B------:R0:W-:Y:S01]  /*0220*/  STL [R12+0x4], RZ ;  /* 0x000004ff0c007387 */ /* 0x0001e20000100800 */
[----:B------:R-:W-:Y:S01]  /*0230*/  VIADD R2, R3, 0x1 ;  /* 0x0000000103027836 */ /* 0x000fe20000000000 */
[----:B------:R-:W-:Y:S02]  /*0240*/  UISETP.GT.U32.AND UP0, UPT, UR14, 0x2aa, UPT ;  /* 0x000002aa0e00788c */ /* 0x000fe4000bf04070 */
[----:B------:R0:W-:Y:S01]  /*0250*/  STL.64 [R12+0x8], RZ ;  /* 0x000008ff0c007387 */ /* 0x0001e20000100a00 */
[----:B------:R-:W-:Y:S01]  /*0260*/  UMOV UR4, URZ ;  /* 0x000000ff00047c82 */ /* 0x000fe20008000000 */
[----:B------:R-:W-:Y:S01]  /*0270*/  LOP3.LUT R2, R2, 0xffff, RZ, 0xc0, !PT ;  /* 0x0000ffff02027812 */ /* 0x000fe200078ec0ff */
[----:B------:R-:W-:-:S03]  /*0280*/  UMOV UR6, URZ ;  /* 0x000000ff00067c82 */ /* 0x000fc60008000000 */
[----:B------:R-:W-:-:S04]  /*0290*/  LOP3.LUT R0, R2, 0x3, RZ, 0xc0, !PT ;  /* 0x0000000302007812 */ /* 0x000fc800078ec0ff */
[C---:B------:R-:W-:Y:S02]  /*02a0*/  ISETP.NE.AND P2, PT, R0.reuse, RZ, PT ;  /* 0x000000ff0000720c */ /* 0x040fe40003f45270 */
[----:B------:R-:W-:Y:S01]  /*02b0*/  ISETP.NE.AND P0, PT, R0, RZ, PT ;  /* 0x000000ff0000720c */ /* 0x000fe20003f05270 */
[----:B0-----:R-:W-:-:S12]  /*02c0*/  BRA.U UP0, `(.L_x_0) ;  /* 0x0000000500207547 */ /* 0x001fd8000b800000 */
[----:B------:R-:W-:Y:S01]  /*02d0*/  LOP3.LUT R3, R2, 0xffc, RZ, 0xc0, !PT ;  /* 0x00000ffc02037812 */ /* 0x000fe200078ec0ff */
[----:B------:R-:W-:Y:S02]  /*02e0*/  USHF.L.U32 UR9, UR14, 0x3, URZ ;  /* 0x000000030e097899 */ /* 0x000fe400080006ff */
[----:B------:R-:W-:Y:S02]  /*02f0*/  UIMAD UR12, UR14, 0xc, URZ ;  /* 0x0000000c0e0c78a4 */ /* 0x000fe4000f8e02ff */
[----:B------:R-:W-:Y:S01]  /*0300*/  IMAD.MOV R3, RZ, RZ, -R3 ;  /* 0x000000ffff037224 */ /* 0x000fe200078e0a03 */
[----:B------:R-:W-:Y:S01]  /*0310*/  USHF.L.U32 UR13, UR14, 0x2, URZ ;  /* 0x000000020e0d7899 */ /* 0x000fe200080006ff */
[----:B------:R-:W-:Y:S01]  /*0320*/  UMOV UR5, URZ ;  /* 0x000000ff00057c82 */ /* 0x000fe20008000000 */
[----:B------:R-:W-:-:S10]  /*0330*/  UMOV UR4, URZ ;  /* 0x000000ff00047c82 */ /* 0x000fd40008000000 */
.L_x_1:
[----:B------:R-:W-:Y:S01]  /*0340*/  USHF.L.U32 UR8, UR5, 0x2, URZ ;  /* 0x0000000205087899 */ /* 0x000fe200080006ff */
[----:B------:R-:W-:Y:S01]  /*0350*/  VIADD R3, R3, 0x4 ;  /* 0x0000000403037836 */ /* 0x000fe20000000000 */
[----:B------:R-:W-:Y:S02]  /*0360*/  UIADD3 UR4, UPT, UPT, UR14, UR4, UR14 ;  /* 0x000000040e047290 */ /* 0x000fe4000fffe00e */
[----:B------:R-:W-:Y:S02]  /*0370*/  ULOP3.LUT UR8, UR8, 0x7fe0, URZ, 0xc0, !UPT ;  /* 0x00007fe008087892 */ /* 0x000fe4000f8ec0ff */
[----:B------:R-:W-:Y:S01]  /*0380*/  ISETP.NE.AND P1, PT, R3, RZ, PT ;  /* 0x000000ff0300720c */ /* 0x000fe20003f25270 */
[----:B------:R-:W-:Y:S02]  /*0390*/  UIADD3 UR4, UPT, UPT, UR14, UR4, UR14 ;  /* 0x000000040e047290 */ /* 0x000fe4000fffe00e */
[----:B------:R-:W-:Y:S01]  /*03a0*/  ULEA UR5, UR14, UR5, 0x4 ;  /* 0x000000050e057291 */ /* 0x000fe2000f8e20ff */
[----:B------:R-:W-:Y:S01]  /*03b0*/  IMAD.U32 R15, RZ, RZ, UR8 ;  /* 0x00000008ff0f7e24 */ /* 0x000fe2000f8e00ff */
[----:B------:R-:W-:-:S02]  /*03c0*/  USHF.L.U32 UR8, UR13, 0x2, URZ ;  /* 0x000000020d087899 */ /* 0x000fc400080006ff */
[----:B------:R-:W-:Y:S02]  /*03d0*/  ULEA UR13, UR14, UR13, 0x4 ;  /* 0x0000000d0e0d7291 */ /* 0x000fe4000f8e20ff */
[----:B0-----:R-:W-:Y:S01]  /*03e0*/  LDS R9, [R15+UR7+0x1c] ;  /* 0x00001c070f097984 */ /* 0x001fe20008000800 */
[----:B------:R-:W-:-:S03]  /*03f0*/  ULOP3.LUT UR8, UR8, 0x7fe0, URZ, 0xc0, !UPT ;  /* 0x00007fe008087892 */ /* 0x000fc6000f8ec0ff */
[----:B------:R-:W0:Y:S03]  /*0400*/  LDS.64 R6, [R15+UR7+0x8] ;  /* 0x000008070f067984 */ /* 0x000e260008000a00 */
[----:B------:R-:W-:Y:S01]  /*0410*/  IMAD.U32 R16, RZ, RZ, UR8 ;  /* 0x00000008ff107e24 */ /* 0x000fe2000f8e00ff */
[----:B------:R-:W1:Y:S01]  /*0420*/  LDS R5, [R15+UR7+0x18] ;  /* 0x000018070f057984 */ /* 0x000e620008000800 */
[----:B------:R-:W-:Y:S02]  /*0430*/  USHF.L.U32 UR8, UR9, 0x2, URZ ;  /* 0x0000000209087899 */ /* 0x000fe400080006ff */
[----:B------:R-:W-:Y:S02]  /*0440*/  ULEA UR9, UR14, UR9, 0x4 ;  /* 0x000000090e097291 */ /* 0x000fe4000f8e20ff */
[----:B------:R-:W-:Y:S01]  /*0450*/  ULOP3.LUT UR8, UR8, 0x7fe0, URZ, 0xc0, !UPT ;  /* 0x00007fe008087892 */ /* 0x000fe2000f8ec0ff */
[----:B0-----:R-:W-:-:S04]  /*0460*/  FADD R4, R6, -R9 ;  /* 0x8000000906047221 */ /* 0x001fc80000000000 */
[----:B------:R-:W-:Y:S01]  /*0470*/  FADD R10, -R4, R7 ;  /* 0x00000007040a7221 */ /* 0x000fe20000000100 */
[----:B-1----:R-:W-:Y:S01]  /*0480*/  FADD R8, R6, R5 ;  /* 0x0000000506087221 */ /* 0x002fe20000000000 */
[----:B------:R-:W-:Y:S02]  /*0490*/  FADD R7, R9, R7 ;  /* 0x0000000709077221 */ /* 0x000fe40000000000 */
[----:B------:R-:W-:Y:S02]  /*04a0*/  FADD R5, -R10, -RZ ;  /* 0x800000ff0a057221 */ /* 0x000fe40000000100 */
[----:B------:R-:W-:Y:S04]  /*04b0*/  STS [R15+UR7+0x8], R8 ;  /* 0x000008080f007988 */ /* 0x000fe80008000807 */
[----:B------:R-:W-:Y:S04]  /*04c0*/  STS [R15+UR7+0xc], R7 ;  /* 0x00000c070f007988 */ /* 0x000fe80008000807 */
[----:B------:R-:W-:Y:S04]  /*04d0*/  STS.64 [R15+UR7+0x18], R4 ;  /* 0x000018040f007988 */ /* 0x000fe80008000a07 */
[----:B------:R-:W-:Y:S04]  /*04e0*/  LDS R13, [R16+UR7+0x1c] ;  /* 0x00001c07100d7984 */ /* 0x000fe80008000800 */
[----:B------:R-:W0:Y:S04]  /*04f0*/  LDS.64 R10, [R16+UR7+0x8] ;  /* 0x00000807100a7984 */ /* 0x000e280008000a00 */
[----:B------:R-:W1:Y:S01]  /*0500*/  LDS R9, [R16+UR7+0x18] ;  /* 0x0000180710097984 */ /* 0x000e620008000800 */
[----:B0-----:R-:W-:-:S04]  /*0510*/  FADD R6, R10, -R13 ;  /* 0x8000000d0a067221 */ /* 0x001fc80000000000 */
[----:B------:R-:W-:Y:S01]  /*0520*/  FADD R14, -R6, R11 ;  /* 0x0000000b060e7221 */ /* 0x000fe20000000100 */
[----:B-1----:R-:W-:Y:S01]  /*0530*/  FADD R9, R10, R9 ;  /* 0x000000090a097221 */ /* 0x002fe20000000000 */
[----:B------:R-:W-:Y:S01]  /*0540*/  FADD R11, R13, R11 ;  /* 0x0000000b0d0b7221 */ /* 0x000fe20000000000 */
[----:B------:R-:W-:Y:S02]  /*0550*/  IMAD.U32 R13, RZ, RZ, UR8 ;  /* 0x00000008ff0d7e24 */ /* 0x000fe4000f8e00ff */
[----:B------:R-:W-:Y:S01]  /*0560*/  FADD R7, -R14, -RZ ;  /* 0x800000ff0e077221 */ /* 0x000fe20000000100 */
[----:B------:R-:W-:Y:S01]  /*0570*/  USHF.L.U32 UR8, UR12, 0x2, URZ ;  /* 0x000000020c087899 */ /* 0x000fe200080006ff */
[----:B------:R-:W-:Y:S01]  /*0580*/  STS [R16+UR7+0x8], R9 ;  /* 0x0000080910007988 */ /* 0x000fe20008000807 */
[----:B------:R-:W-:Y:S02]  /*0590*/  ULEA UR12, UR14, UR12, 0x4 ;  /* 0x0000000c0e0c7291 */ /* 0x000fe4000f8e20ff */
[----:B------:R-:W-:Y:S01]  /*05a0*/  ULOP3.LUT UR8, UR8, 0x7fe0, URZ, 0xc0, !UPT ;  /* 0x00007fe008087892 */ /* 0x000fe2000f8ec0ff */
[----:B------:R-:W-:Y:S04]  /*05b0*/  STS [R16+UR7+0xc], R11 ;  /* 0x00000c0b10007988 */ /* 0x000fe80008000807 */
[----:B------:R-:W-:Y:S01]  /*05c0*/  STS.64 [R16+UR7+0x18], R6 ;  /* 0x0000180610007988 */ /* 0x000fe20008000a07 */
[----:B------:R-:W-:-:S03]  /*05d0*/  IMAD.U32 R18, RZ, RZ, UR8 ;  /* 0x00000008ff127e24 */ /* 0x000fc6000f8e00ff */
[----:B------:R-:W-:Y:S04]  /*05e0*/  LDS R8, [R13+UR7+0x1c] ;  /* 0x00001c070d087984 */ /* 0x000fe80008000800 */
[----:B------:R-:W0:Y:S04]  /*05f0*/  LDS.64 R14, [R13+UR7+0x8] ;  /* 0x000008070d0e7984 */ /* 0x000e280008000a00 */
[----:B------:R-:W1:Y:S01]  /*0600*/  LDS R5, [R13+UR7+0x18] ;  /* 0x000018070d057984 */ /* 0x000e620008000800 */
[----:B0-----:R-:W-:Y:S01]  /*0610*/  FADD R4, R14, -R8 ;  /* 0x800000080e047221 */ /* 0x001fe20000000000 */
[----:B------:R-:W-:-:S03]  /*0620*/  FADD R8, R8, R15 ;  /* 0x0000000f08087221 */ /* 0x000fc60000000000 */
[----:B------:R-:W-:Y:S01]  /*0630*/  FADD R10, -R4, R15 ;  /* 0x0000000f040a7221 */ /* 0x000fe20000000100 */
[----:B-1----:R-:W-:Y:S01]  /*0640*/  FADD R14, R14, R5 ;  /* 0x000000050e0e7221 */ /* 0x002fe20000000000 */
[----:B------:R-:W-:Y:S02]  /*0650*/  STS [R13+UR7+0xc], R8 ;  /* 0x00000c080d007988 */ /* 0x000fe40008000807 */
[----:B------:R-:W-:Y:S02]  /*0660*/  FADD R5, -R10, -RZ ;  /* 0x800000ff0a057221 */ /* 0x000fe40000000100 */
        /* <DEDUP_REMOVED lines=8> */
[----:B------:R-:W-:Y:S02]  /*06f0*/  FADD R7, R10, R7 ;  /* 0x000000070a077221 */ /* 0x000fe40000000000 */
[----:B------:R-:W-:Y:S02]  /*0700*/  FADD R17, -R17, -RZ ;  /* 0x800000ff11117221 */ /* 0x000fe40000000100 */
[----:B------:R0:W-:Y:S04]  /*0710*/  STS [R18+UR7+0x8], R9 ;  /* 0x0000080912007988 */ /* 0x0001e80008000807 */
[----:B------:R0:W-:Y:S04]  /*0720*/  STS [R18+UR7+0xc], R7 ;  /* 0x00000c0712007988 */ /* 0x0001e80008000807 */
[----:B------:R0:W-:Y:S01]  /*0730*/  STS.64 [R18+UR7+0x18], R16 ;  /* 0x0000181012007988 */ /* 0x0001e20008000a07 */
[----:B------:R-:W-:Y:S05]  /*0740*/  @P1 BRA `(.L_x_1) ;  /* 0xfffffff800fc1947 */ /* 0x000fea000383ffff */
.L_x_0:
[----:B------:R-:W-:Y:S05]  /*0750*/  @!P2 BRA `(.L_x_2) ;  /* 0x000000000050a947 */ /* 0x000fea0003800000 */
[----:B------:R-:W-:Y:S01]  /*0760*/  IMAD.MOV R3, RZ, RZ, -R0 ;  /* 0x000000ffff037224 */ /* 0x000fe200078e0a00 */
[----:B------:R-:W-:-:S12]  /*0770*/  USHF.L.U32 UR4, UR4, 0x2, URZ ;  /* 0x0000000204047899 */ /* 0x000fd800080006ff */
.L_x_3:
[----:B------:R-:W-:Y:S01]  /*0780*/  USHF.L.U32 UR5, UR4, 0x2, URZ ;  /* 0x0000000204057899 */ /* 0x000fe200080006ff */
[----:B------:R-:W-:Y:S01]  /*0790*/  VIADD R3, R3, 0x1 ;  /* 0x0000000103037836 */ /* 0x000fe20000000000 */
[----:B------:R-:W-:Y:S02]  /*07a0*/  ULEA UR4, UR14, UR4, 0x2 ;  /* 0x000000040e047291 */ /* 0x000fe4000f8e10ff */
[----:B------:R-:W-:Y:S02]  /*07b0*/  ULOP3.LUT UR5, UR5, 0x7fe0, URZ, 0xc0, !UPT ;  /* 0x00007fe005057892 */ /* 0x000fe4000f8ec0ff */
[----:B------:R-:W-:-:S04]  /*07c0*/  ISETP.NE.AND P1, PT, R3, RZ, PT ;  /* 0x000000ff0300720c */ /* 0x000fc80003f25270 */
[----:B-1----:R-:W-:-:S05]  /*07d0*/  IMAD.U32 R10, RZ, RZ, UR5 ;  /* 0x00000005ff0a7e24 */ /* 0x002fca000f8e00ff */
[----:B------:R-:W-:Y:S04]  /*07e0*/  LDS R6, [R10+UR7+0x1c] ;  /* 0x00001c070a067984 */ /* 0x000fe80008000800 */
[----:B------:R-:W1:Y:S04]  /*07f0*/  LDS.64 R4, [R10+UR7+0x8] ;  /* 0x000008070a047984 */ /* 0x000e680008000a00 */
[----:B0-----:R-:W0:Y:S01]  /*0800*/  LDS R7, [R10+UR7+0x18] ;  /* 0x000018070a077984 */ /* 0x001e220008000800 */
[----:B-1----:R-:W-:-:S04]  /*0810*/  FADD R8, R4, -R6 ;  /* 0x8000000604087221 */ /* 0x002fc80000000000 */
[----:B------:R-:W-:Y:S01]  /*0820*/  FADD R9, -R8, R5 ;  /* 0x0000000508097221 */ /* 0x000fe20000000100 */
[----:B0-----:R-:W-:Y:S01]  /*0830*/  FADD R7, R4, R7 ;  /* 0x0000000704077221 */ /* 0x001fe20000000000 */
[----:B------:R-:W-:Y:S02]  /*0840*/  FADD R5, R6, R5 ;  /* 0x0000000506057221 */ /* 0x000fe40000000000 */
[----:B------:R-:W-:Y:S02]  /*0850*/  FADD R9, -R9, -RZ ;  /* 0x800000ff09097221 */ /* 0x000fe40000000100 */
[----:B------:R1:W-:Y:S04]  /*0860*/  STS [R10+UR7+0x8], R7 ;  /* 0x000008070a007988 */ /* 0x0003e80008000807 */
[----:B------:R1:W-:Y:S04]  /*0870*/  STS [R10+UR7+0xc], R5 ;  /* 0x00000c050a007988 */ /* 0x0003e80008000807 */
[----:B------:R1:W-:Y:S01]  /*0880*/  STS.64 [R10+UR7+0x18], R8 ;  /* 0x000018080a007988 */ /* 0x0003e20008000a07 */
[----:B------:R-:W-:Y:S05]  /*0890*/  @P1 BRA `(.L_x_3) ;  /* 0xfffffffc00b81947 */ /* 0x000fea000383ffff */
.L_x_2:
[----:B------:R-:W-:Y:S06]  /*08a0*/  BAR.SYNC.DEFER_BLOCKING 0x0 ;  /* 0x0000000000007b1d */ /* 0x000fec0000010000 */
[----:B------:R-:W-:Y:S05]  /*08b0*/  BRA.U UP0, `(.L_x_4) ;  /* 0x0000000100bc7547 */ /* 0x000fea000b800000 */
[----:B------:R-:W-:Y:S01]  /*08c0*/  LOP3.LUT R2, R2, 0xffc, RZ, 0xc0, !PT ;  /* 0x00000ffc02027812 */ /* 0x000fe200078ec0ff */
[----:B------:R-:W-:-:S04]  /*08d0*/  UMOV UR6, URZ ;  /* 0x000000ff00067c82 */ /* 0x000fc80008000000 */
[----:B------:R-:W-:-:S07]  /*08e0*/  IMAD.MOV R2, RZ, RZ, -R2 ;  /* 0x000000ffff027224 */ /* 0x000fce00078e0a02 */
.L_x_5:
[----:B012---:R-:W0:Y:S01]  /*08f0*/  LDS.128 R4, [UR7] ;  /* 0x00000007ff047984 */ /* 0x007e220008000c00 */
[----:B------:R-:W-:Y:S01]  /*0900*/  ULEA UR4, UR14, UR7, 0x4 ;  /* 0x000000070e047291 */ /* 0x000fe2000f8e20ff */
[----:B------:R-:W-:Y:S01]  /*0910*/  VIADD R2, R2, 0x4 ;  /* 0x0000000402027836 */ /* 0x000fe20000000000 */
[----:B------:R-:W-:Y:S01]  /*0920*/  ULEA UR6, UR14, UR6, 0x2 ;  /* 0x000000060e067291 */ /* 0x000fe2000f8e10ff */
[----:B------:R-:W1:Y:S01]  /*0930*/  LDS R8, [UR7+0xc] ;  /* 0x00000c07ff087984 */ /* 0x000e620008000800 */
[----:B------:R-:W-:Y:S02]  /*0940*/  ULEA UR5, UR14, UR4, 0x4 ;  /* 0x000000040e057291 */ /* 0x000fe4000f8e20ff */
[----:B------:R-:W-:Y:S01]  /*0950*/  ISETP.NE.AND P1, PT, R2, RZ, PT ;  /* 0x000000ff0200720c */ /* 0x000fe20003f25270 */
[C-C-:B0-----:R-:W-:Y:S01]  /*0960*/  FADD R3, R4.reuse, R6.reuse ;  /* 0x0000000604037221 */ /* 0x141fe20000000000 */
[----:B------:R-:W-:Y:S01]  /*0970*/  FADD R10, R4, -R6 ;  /* 0x80000006040a7221 */ /* 0x000fe20000000000 */
[C-C-:B-1----:R-:W-:Y:S01]  /*0980*/  FADD R11, R5.reuse, -R8.reuse ;  /* 0x80000008050b7221 */ /* 0x142fe20000000000 */
[----:B------:R-:W-:-:S02]  /*0990*/  FADD R8, R5, R8 ;  /* 0x0000000805087221 */ /* 0x000fc40000000000 */
[----:B------:R-:W-:Y:S04]  /*09a0*/  STS [UR7], R3 ;  /* 0x00000003ff007988 */ /* 0x000fe80008000807 */
[----:B------:R-:W-:Y:S04]  /*09b0*/  STS.64 [UR7+0x8], R10 ;  /* 0x0000080aff007988 */ /* 0x000fe80008000a07 */
[----:B------:R-:W-:Y:S01]  /*09c0*/  STS [UR7+0x4], R8 ;  /* 0x00000408ff007988 */ /* 0x000fe20008000807 */
[----:B------:R-:W-:-:S03]  /*09d0*/  ULEA UR7, UR14, UR7, 0x6 ;  /* 0x000000070e077291 */ /* 0x000fc6000f8e30ff */
[----:B------:R-:W0:Y:S04]  /*09e0*/  LDS.128 R4, [UR4] ;  /* 0x00000004ff047984 */ /* 0x000e280008000c00 */
[----:B------:R-:W1:Y:S01]  /*09f0*/  LDS R16, [UR4+0xc] ;  /* 0x00000c04ff107984 */ /* 0x000e620008000800 */
[C-C-:B0-----:R-:W-:Y:S01]  /*0a00*/  FADD R9, R4.reuse, R6.reuse ;  /* 0x0000000604097221 */ /* 0x141fe20000000000 */
[----:B------:R-:W-:Y:S01]  /*0a10*/  FADD R14, R4, -R6 ;  /* 0x80000006040e7221 */ /* 0x000fe20000000000 */
[C-C-:B-1----:R-:W-:Y:S01]  /*0a20*/  FADD R15, R5.reuse, -R16.reuse ;  /* 0x80000010050f7221 */ /* 0x142fe20000000000 */
[----:B------:R-:W-:Y:S02]  /*0a30*/  FADD R13, R5, R16 ;  /* 0x00000010050d7221 */ /* 0x000fe40000000000 */
        /* <DEDUP_REMOVED lines=12> */
[----:B------:R-:W-:Y:S04]  /*0b00*/  STS [UR5+0x4], R8 ;  /* 0x00000408ff007988 */ /* 0x000fe80008000805 */
[----:B------:R-:W0:Y:S04]  /*0b10*/  LDS.128 R4, [UR4] ;  /* 0x00000004ff047984 */ /* 0x000e280008000c00 */
[----:B------:R-:W1:Y:S01]  /*0b20*/  LDS R16, [UR4+0xc] ;  /* 0x00000c04ff107984 */ /* 0x000e620008000800 */
[C-C-:B0-----:R-:W-:Y:S01]  /*0b30*/  FADD R7, R4.reuse, R6.reuse ;  /* 0x0000000604077221 */ /* 0x141fe20000000000 */
[----:B------:R-:W-:Y:S01]  /*0b40*/  FADD R14, R4, -R6 ;  /* 0x80000006040e7221 */ /* 0x000fe20000000000 */
[C-C-:B-1----:R-:W-:Y:S01]  /*0b50*/  FADD R15, R5.reuse, -R16.reuse ;  /* 0x80000010050f7221 */ /* 0x142fe20000000000 */
[----:B------:R-:W-:-:S02]  /*0b60*/  FADD R5, R5, R16 ;  /* 0x0000001005057221 */ /* 0x000fc40000000000 */
[----:B------:R2:W-:Y:S04]  /*0b70*/  STS [UR4], R7 ;  /* 0x00000007ff007988 */ /* 0x0005e80008000804 */
[----:B------:R2:W-:Y:S04]  /*0b80*/  STS.64 [UR4+0x8], R14 ;  /* 0x0000080eff007988 */ /* 0x0005e80008000a04 */
[----:B------:R2:W-:Y:S01]  /*0b90*/  STS [UR4+0x4], R5 ;  /* 0x00000405ff007988 */ /* 0x0005e20008000804 */
[----:B------:R-:W-:Y:S05]  /*0ba0*/  @P1 BRA `(.L_x_5) ;  /* 0xfffffffc00501947 */ /* 0x000fea000383ffff */
.L_x_4:
[----:B------:R-:W-:Y:S05]  /*0bb0*/  @!P0 BRA `(.L_x_6) ;  /* 0x0000000000508947 */ /* 0x000fea0003800000 */
[----:B------:R-:W3:Y:S01]  /*0bc0*/  S2UR UR5, SR_CgaCtaId ;  /* 0x00000000000579c3 */ /* 0x000ee20000008800 */
[----:B------:R-:W-:Y:S01]  /*0bd0*/  UMOV UR4, 0x400 ;  /* 0x0000040000047882 */ /* 0x000fe20000000000 */
[----:B------:R-:W-:Y:S01]  /*0be0*/  IMAD.MOV R0, RZ, RZ, -R0 ;  /* 0x000000ffff007224 */ /* 0x000fe200078e0a00 */
[----:B---3--:R-:W-:-:S04]  /*0bf0*/  ULEA UR4, UR5, UR4, 0x18 ;  /* 0x0000000405047291 */ /* 0x008fc8000f8ec0ff */
[----:B------:R-:W-:-:S04]  /*0c00*/  ULEA UR6, UR6, UR4, 0x4 ;  /* 0x0000000406067291 */ /* 0x000fc8000f8e20ff */
[----:B------:R-:W-:-:S12]  /*0c10*/  UIADD3 UR6, UPT, UPT, UR6, 0x8, URZ ;  /* 0x0000000806067890 */ /* 0x000fd8000fffe0ff */
.L_x_7:
[----:B---3--:R-:W-:Y:S01]  /*0c20*/  LDS.64 R2, [UR6+-0x8] ;  /* 0xfffff806ff027984 */ /* 0x008fe20008000a00 */
[----:B------:R-:W-:-:S03]  /*0c30*/  VIADD R0, R0, 0x1 ;  /* 0x0000000100007836 */ /* 0x000fc60000000000 */
[----:B------:R-:W0:Y:S02]  /*0c40*/  LDS R6, [UR6+0x4] ;  /* 0x00000406ff067984 */ /* 0x000e240008000800 */
[----:B------:R-:W-:Y:S02]  /*0c50*/  ISETP.NE.AND P0, PT, R0, RZ, PT ;  /* 0x000000ff0000720c */ /* 0x000fe40003f05270 */
[----:B-12---:R-:W1:Y:S01]  /*0c60*/  LDS R5, [UR6] ;  /* 0x00000006ff057984 */ /* 0x006e620008000800 */
[C-C-:B0-----:R-:W-:Y:S01]  /*0c70*/  FADD R9, -R6.reuse, R3.reuse ;  /* 0x0000000306097221 */ /* 0x141fe20000000100 */
[----:B------:R-:W-:Y:S01]  /*0c80*/  FADD R3, R6, R3 ;  /* 0x0000000306037221 */ /* 0x000fe20000000000 */
[C-C-:B-1----:R-:W-:Y:S01]  /*0c90*/  FADD R4, R2.reuse, R5.reuse ;  /* 0x0000000502047221 */ /* 0x142fe20000000000 */
[----:B------:R-:W-:-:S03]  /*0ca0*/  FADD R8, R2, -R5 ;  /* 0x8000000502087221 */ /* 0x000fc60000000000 */
[----:B------:R3:W-:Y:S04]  /*0cb0*/  STS [UR6+-0x4], R3 ;  /* 0xfffffc03ff007988 */ /* 0x0007e80008000806 */
[----:B------:R3:W-:Y:S04]  /*0cc0*/  STS [UR6+-0x8], R4 ;  /* 0xfffff804ff007988 */ /* 0x0007e80008000806 */
[----:B------:R3:W-:Y:S01]  /*0cd0*/  STS.64 [UR6], R8 ;  /* 0x00000008ff007988 */ /* 0x0007e20008000a06 */
[----:B------:R-:W-:Y:S01]  /*0ce0*/  ULEA UR6, UR14, UR6, 0x4 ;  /* 0x000000060e067291 */ /* 0x000fe2000f8e20ff */
[----:B------:R-:W-:Y:S11]  /*0cf0*/  @P0 BRA `(.L_x_7) ;  /* 0xfffffffc00c80947 */ /* 0x000ff6000383ffff */
.L_x_6:
[----:B------:R4:W-:Y:S01]  /*0d00*/  STL.128 [R12+0x10], RZ ;  /* 0x000010ff0c007387 */ /* 0x0009e20000100c00 */
[----:B------:R-:W-:Y:S01]  /*0d10*/  VIADD R2, R12, 0x10 ;  /* 0x000000100c027836 */ /* 0x000fe20000000000 */
[----:B---3--:R-:W-:Y:S01]  /*0d20*/  MOV R4, 0xd90 ;  /* 0x00000d9000047802 */ /* 0x008fe20000000f00 */
[----:B------:R-:W-:Y:S01]  /*0d30*/  ULOP3.LUT UR5, UR14, 0xffff, URZ, 0xc0, !UPT ;  /* 0x0000ffff0e057892 */ /* 0x000fe2000f8ec0ff */
[----:B------:R4:W-:Y:S01]  /*0d40*/  STL.128 [R12+0x20], RZ ;  /* 0x000020ff0c007387 */ /* 0x0009e20000100c00 */
[----:B------:R-:W-:-:S03]  /*0d50*/  UMOV UR4, 0xfff ;  /* 0x00000fff00047882 */ /* 0x000fc60000000000 */
[----:B------:R4:W-:Y:S01]  /*0d60*/  STL.128 [R12+0x30], RZ ;  /* 0x000030ff0c007387 */ /* 0x0009e20000100c00 */
[----:B------:R-:W-:Y:S06]  /*0d70*/  BAR.SYNC.DEFER_BLOCKING 0x0 ;  /* 0x0000000000007b1d */ /* 0x000fec0000010000 */
[----:B012-4-:R-:W-:Y:S05]  /*0d80*/  CALL.REL.NOINC `($__internal_0_$__cuda_sm20_div_u16) ;  /* 0x0000001c00047944 */ /* 0x017fea0003c00000 */
[----:B------:R-:W0:Y:S01]  /*0d90*/  S2UR UR5, SR_CgaCtaId ;  /* 0x00000000000579c3 */ /* 0x000e220000008800 */
[----:B------:R-:W-:Y:S01]  /*0da0*/  VIADD R3, R3, 0x1 ;  /* 0x0000000103037836 */ /* 0x000fe20000000000 */
[----:B------:R-:W-:Y:S01]  /*0db0*/  UPRMT UR6, UR14, 0x9910, URZ ;  /* 0x000099100e067896 */ /* 0x000fe200080000ff */
[----:B------:R-:W-:Y:S01]  /*0dc0*/  IMAD.MOV.U32 R13, RZ, RZ, 0x1001 ;  /* 0x00001001ff0d7424 */ /* 0x000fe200078e00ff */
[----:B------:R-:W-:Y:S02]  /*0dd0*/  UMOV UR4, 0x400 ;  /* 0x0000040000047882 */ /* 0x000fe40000000000 */
[----:B------:R-:W-:-:S04]  /*0de0*/  LOP3.LUT R0, R3, 0xffff, RZ, 0xc0, !PT ;  /* 0x0000ffff03007812 */ /* 0x000fc800078ec0ff */
[C---:B------:R-:W-:Y:S02]  /*0df0*/  LOP3.LUT R3, R0.reuse, 0x1ffc, RZ, 0xc0, !PT ;  /* 0x00001ffc00037812 */ /* 0x040fe400078ec0ff */
[----:B------:R-:W-:-:S03]  /*0e00*/  LOP3.LUT R0, R0, 0x3, RZ, 0xc0, !PT ;  /* 0x0000000300007812 */ /* 0x000fc600078ec0ff */
[----:B------:R-:W-:-:S04]  /*0e10*/  IMAD.MOV R3, RZ, RZ, -R3 ;  /* 0x000000ffff037224 */ /* 0x000fc800078e0a03 */
[----:B------:R-:W-:Y:S01]  /*0e20*/  IMAD.MOV.U32 R15, RZ, RZ, R3 ;  /* 0x000000ffff0f7224 */ /* 0x000fe200078e0003 */
[----:B0-----:R-:W-:-:S03]  /*0e30*/  ULEA UR5, UR5, UR4, 0x18 ;  /* 0x0000000405057291 */ /* 0x001fc6000f8ec0ff */
[----:B------:R-:W-:-:S09]  /*0e40*/  UMOV UR4, UR6 ;  /* 0x0000000600047c82 */ /* 0x000fd20008000000 */
.L_x_8:
[----:B------:R-:W0:Y:S01]  /*0e50*/  LDC R14, c[0x0][0x360] ;  /* 0x0000d800ff0e7b82 */ /* 0x000e220000000800 */
[C---:B------:R-:W-:Y:S01]  /*0e60*/  VIADD R4, R13.reuse, 0xffffefff ;  /* 0xffffefff0d047836 */ /* 0x040fe20000000000 */
[C---:B------:R-:W-:Y:S01]  /*0e70*/  LOP3.LUT R9, R13.reuse, 0xffff, RZ, 0xc0, !PT ;  /* 0x0000ffff0d097812 */ /* 0x040fe200078ec0ff */
[C---:B------:R-:W-:Y:S02]  /*0e80*/  IMAD.SHL.U32 R6, R13.reuse, 0x100, RZ ;  /* 0x000001000d067824 */ /* 0x040fe400078e00ff */
[----:B------:R-:W-:Y:S01]  /*0e90*/  VIADD R7, R13, UR14 ;  /* 0x0000000e0d077c36 */ /* 0x000fe20008000000 */
[----:B------:R-:W-:Y:S01]  /*0ea0*/  LOP3.LUT R5, R4, 0x1000, RZ, 0x3c, !PT ;  /* 0x0000100004057812 */ /* 0x000fe200078e3cff */
[----:B------:R-:W-:Y:S01]  /*0eb0*/  IMAD.U32 R16, RZ, RZ, UR4 ;  /* 0x00000004ff107e24 */ /* 0x000fe2000f8e00ff */
[----:B------:R-:W-:Y:S01]  /*0ec0*/  SHF.R.U32.HI R9, RZ, 0x8, R9 ;  /* 0x00000008ff097819 */ /* 0x000fe20000011609 */
[----:B------:R-:W-:Y:S01]  /*0ed0*/  VIADD R11, R7, 0xffffefff ;  /* 0xffffefff070b7836 */ /* 0x000fe20000000000 */
[----:B------:R-:W-:Y:S01]  /*0ee0*/  LOP3.LUT R8, R5, 0xffff, RZ, 0xc0, !PT ;  /* 0x0000ffff05087812 */ /* 0x000fe200078ec0ff */
[----:B------:R-:W-:Y:S01]  /*0ef0*/  VIADD R15, R15, 0x4 ;  /* 0x000000040f0f7836 */ /* 0x000fe20000000000 */
[----:B------:R-:W-:Y:S01]  /*0f00*/  LOP3.LUT R9, R6, R9, RZ, 0xfc, !PT ;  /* 0x0000000906097212 */ /* 0x000fe200078efcff */
[----:B------:R-:W-:Y:S01]  /*0f10*/  IMAD.SHL.U32 R6, R4, 0x100, RZ ;  /* 0x0000010004067824 */ /* 0x000fe200078e00ff */
[C---:B------:R-:W-:Y:S01]  /*0f20*/  LOP3.LUT R10, R7.reuse, 0xffff, RZ, 0xc0, !PT ;  /* 0x0000ffff070a7812 */ /* 0x040fe200078ec0ff */
[----:B------:R-:W-:Y:S01]  /*0f30*/  IMAD.SHL.U32 R4, R7, 0x100, RZ ;  /* 0x0000010007047824 */ /* 0x000fe200078e00ff */
[----:B------:R-:W-:Y:S01]  /*0f40*/  SHF.R.U32.HI R7, RZ, 0x8, R8 ;  /* 0x00000008ff077819 */ /* 0x000fe20000011608 */
[----:B------:R-:W-:Y:S01]  /*0f50*/  IMAD R8, R16, 0x3, R13 ;  /* 0x0000000310087824 */ /* 0x000fe200078e020d */
[----:B------:R-:W-:-:S02]  /*0f60*/  SHF.R.U32.HI R5, RZ, 0x8, R10 ;  /* 0x00000008ff057819 */ /* 0x000fc4000001160a */
[----:B------:R-:W-:Y:S01]  /*0f70*/  LOP3.LUT R6, R6, R7, RZ, 0xfc, !PT ;  /* 0x0000000706067212 */ /* 0x000fe200078efcff */
[C---:B------:R-:W-:Y:S01]  /*0f80*/  IMAD.SHL.U32 R18, R8.reuse, 0x100, RZ ;  /* 0x0000010008127824 */ /* 0x040fe200078e00ff */
[----:B------:R-:W-:Y:S01]  /*0f90*/  LOP3.LUT R17, R8, 0xffff, RZ, 0xc0, !PT ;  /* 0x0000ffff08117812 */ /* 0x000fe200078ec0ff */
[--C-:B0-----:R-:W-:Y:S01]  /*0fa0*/  IMAD R10, R14, 0x2, R13.reuse ;  /* 0x000000020e0a7824 */ /* 0x101fe200078e020d */
[----:B------:R-:W-:Y:S01]  /*0fb0*/  LOP3.LUT R5, R4, R5, RZ, 0xfc, !PT ;  /* 0x0000000504057212 */ /* 0x000fe200078efcff */
[----:B------:R-:W-:Y:S01]  /*0fc0*/  IMAD R13, R14, 0x4, R13 ;  /* 0x000000040e0d7824 */ /* 0x000fe200078e020d */
[----:B------:R-:W-:Y:S01]  /*0fd0*/  LOP3.LUT R4, R11, 0x1000, RZ, 0x3c, !PT ;  /* 0x000010000b047812 */ /* 0x000fe200078e3cff */
[C---:B------:R-:W-:Y:S01]  /*0fe0*/  IMAD.SHL.U32 R16, R10.reuse, 0x100, RZ ;  /* 0x000001000a107824 */ /* 0x040fe200078e00ff */
[C---:B------:R-:W-:Y:S01]  /*0ff0*/  LOP3.LUT R7, R10.reuse, 0xffff, RZ, 0xc0, !PT ;  /* 0x0000ffff0a077812 */ /* 0x040fe200078ec0ff */
[----:B------:R-:W-:Y:S01]  /*1000*/  VIADD R10, R10, 0xffffefff ;  /* 0xffffefff0a0a7836 */ /* 0x000fe20000000000 */
[----:B------:R-:W-:-:S02]  /*1010*/  SHF.R.U32.HI R17, RZ, 0x8, R17 ;  /* 0x00000008ff117819 */ /* 0x000fc40000011611 */
[----:B------:R-:W-:Y:S02]  /*1020*/  SHF.R.U32.HI R7, RZ, 0x8, R7 ;  /* 0x00000008ff077819 */ /* 0x000fe40000011607 */
[----:B------:R-:W-:Y:S02]  /*1030*/  LOP3.LUT R19, R9, 0xffff, RZ, 0xc0, !PT ;  /* 0x0000ffff09137812 */ /* 0x000fe400078ec0ff */
[----:B------:R-:W-:Y:S02]  /*1040*/  LOP3.LUT R20, R4, 0xffff, RZ, 0xc0, !PT ;  /* 0x0000ffff04147812 */ /* 0x000fe400078ec0ff */
[----:B------:R-:W-:Y:S01]  /*1050*/  LOP3.LUT R4, R18, R17, RZ, 0xfc, !PT ;  /* 0x0000001112047212 */ /* 0x000fe200078efcff */
[----:B------:R-:W-:Y:S01]  /*1060*/  IMAD.SHL.U32 R17, R11, 0x100, RZ ;  /* 0x000001000b117824 */ /* 0x000fe200078e00ff */
[----:B------:R-:W-:Y:S01]  /*1070*/  LOP3.LUT R7, R16, R7, RZ, 0xfc, !PT ;  /* 0x0000000710077212 */ /* 0x000fe200078efcff */
[----:B------:R-:W-:Y:S01]  /*1080*/  IMAD.SHL.U32 R11, R9, 0x10, RZ ;  /* 0x00000010090b7824 */ /* 0x000fe200078e00ff */
[----:B------:R-:W-:-:S02]  /*1090*/  SHF.R.U32.HI R16, RZ, 0x4, R19 ;  /* 0x00000004ff107819 */ /* 0x000fc40000011613 */
[----:B------:R-:W-:Y:S02]  /*10a0*/  SHF.R.U32.HI R18, RZ, 0x8, R20 ;  /* 0x00000008ff127819 */ /* 0x000fe40000011614 */
[----:B------:R-:W-:Y:S02]  /*10b0*/  LOP3.LUT R16, R16, 0xf0f, RZ, 0xc0, !PT ;  /* 0x00000f0f10107812 */ /* 0x000fe400078ec0ff */
[----:B------:R-:W-:Y:S01]  /*10c0*/  LOP3.LUT R9, R17, R18, RZ, 0xfc, !PT ;  /* 0x0000001211097212 */ /* 0x000fe200078efcff */
[----:B------:R-:W-:Y:S01]  /*10d0*/  VIADD R18, R8, 0xffffefff ;  /* 0xffffefff08127836 */ /* 0x000fe20000000000 */
[----:B------:R-:W-:Y:S01]  /*10e0*/  LOP3.LUT R8, R16, 0xf0f0, R11, 0xf8, !PT ;  /* 0x0000f0f010087812 */ /* 0x000fe200078ef80b */
[C---:B------:R-:W-:Y:S01]  /*10f0*/  IMAD.SHL.U32 R16, R10.reuse, 0x100, RZ ;  /* 0x000001000a107824 */ /* 0x040fe200078e00ff */
[----:B------:R-:W-:Y:S01]  /*1100*/  LOP3.LUT R17, R10, 0x1000, RZ, 0x3c, !PT ;  /* 0x000010000a117812 */ /* 0x000fe200078e3cff */
[C---:B------:R-:W-:Y:S01]  /*1110*/  IMAD.SHL.U32 R10, R18.reuse, 0x100, RZ ;  /* 0x00000100120a7824 */ /* 0x040fe200078e00ff */
[----:B------:R-:W-:Y:S01]  /*1120*/  LOP3.LUT R19, R18, 0x1000, RZ, 0x3c, !PT ;  /* 0x0000100012137812 */ /* 0x000fe200078e3cff */
[C---:B------:R-:W-:Y:S01]  /*1130*/  IMAD.SHL.U32 R11, R5.reuse, 0x10, RZ ;  /* 0x00000010050b7824 */ /* 0x040fe200078e00ff */
[----:B------:R-:W-:-:S02]  /*1140*/  LOP3.LUT R18, R5, 0xffff, RZ, 0xc0, !PT ;  /* 0x0000ffff05127812 */ /* 0x000fc400078ec0ff */
[C---:B------:R-:W-:Y:S02]  /*1150*/  LOP3.LUT R5, R6.reuse, 0xffff, RZ, 0xc0, !PT ;  /* 0x0000ffff06057812 */ /* 0x040fe400078ec0ff */
[----:B------:R-:W-:Y:S02]  /*1160*/  LOP3.LUT R21, R19, 0xffff, RZ, 0xc0, !PT ;  /* 0x0000ffff13157812 */ /* 0x000fe400078ec0ff */
[----:B------:R-:W-:Y:S01]  /*1170*/  LOP3.LUT R20, R17, 0xffff, RZ, 0xc0, !PT ;  /* 0x0000ffff11147812 */ /* 0x000fe200078ec0ff */
[----:B------:R-:W-:Y:S01]  /*1180*/  IMAD.SHL.U32 R17, R6, 0x10, RZ ;  /* 0x0000001006117824 */ /* 0x000fe200078e00ff */
[----:B------:R-:W-:Y:S02]  /*1190*/  SHF.R.U32.HI R5, RZ, 0x4, R5 ;  /* 0x00000004ff057819 */ /* 0x000fe40000011605 */
[----:B------:R-:W-:Y:S02]  /*11a0*/  SHF.R.U32.HI R6, RZ, 0x4, R18 ;  /* 0x00000004ff067819 */ /* 0x000fe40000011612 */
[----:B------:R-:W-:-:S02]  /*11b0*/  SHF.R.U32.HI R21, RZ, 0x8, R21 ;  /* 0x00000008ff157819 */ /* 0x000fc40000011615 */
[----:B------:R-:W-:Y:S02]  /*11c0*/  LOP3.LUT R18, R5, 0xf0f, RZ, 0xc0, !PT ;  /* 0x00000f0f05127812 */ /* 0x000fe400078ec0ff */
[----:B------:R-:W-:Y:S02]  /*11d0*/  SHF.R.U32.HI R19, RZ, 0x8, R20 ;  /* 0x00000008ff137819 */ /* 0x000fe40000011614 */
[----:B------:R-:W-:Y:S02]  /*11e0*/  LOP3.LUT R20, R6, 0xf0f, RZ, 0xc0, !PT ;  /* 0x00000f0f06147812 */ /* 0x000fe400078ec0ff */
[----:B------:R-:W-:Y:S02]  /*11f0*/  LOP3.LUT R6, R10, R21, RZ, 0xfc, !PT ;  /* 0x000000150a067212 */ /* 0x000fe400078efcff */
[----:B------:R-:W-:Y:S02]  /*1200*/  LOP3.LUT R10, R18, 0xf0f0, R17, 0xf8, !PT ;  /* 0x0000f0f0120a7812 */ /* 0x000fe400078ef811 */
[----:B------:R-:W-:Y:S01]  /*1210*/  LOP3.LUT R5, R16, R19, RZ, 0xfc, !PT ;  /* 0x0000001310057212 */ /* 0x000fe200078efcff */
[C---:B------:R-:W-:Y:S01]  /*1220*/  IMAD.SHL.U32 R16, R7.reuse, 0x10, RZ ;  /* 0x0000001007107824 */ /* 0x040fe200078e00ff */
[----:B------:R-:W-:Y:S01]  /*1230*/  LOP3.LUT R18, R7, 0xffff, RZ, 0xc0, !PT ;  /* 0x0000ffff07127812 */ /* 0x000fe200078ec0ff */
[----:B------:R-:W-:Y:S01]  /*1240*/  IMAD.SHL.U32 R7, R4, 0x10, RZ ;  /* 0x0000001004077824 */ /* 0x000fe200078e00ff */
[----:B------:R-:W-:-:S02]  /*1250*/  LOP3.LUT R11, R20, 0xf0f0, R11, 0xf8, !PT ;  /* 0x0000f0f0140b7812 */ /* 0x000fc400078ef80b */
[----:B------:R-:W-:Y:S01]  /*1260*/  LOP3.LUT R20, R4, 0xffff, RZ, 0xc0, !PT ;  /* 0x0000ffff04147812 */ /* 0x000fe200078ec0ff */
[C---:B------:R-:W-:Y:S01]  /*1270*/  IMAD.SHL.U32 R4, R9.reuse, 0x10, RZ ;  /* 0x0000001009047824 */ /* 0x040fe200078e00ff */
[----:B------:R-:W-:Y:S01]  /*1280*/  LOP3.LUT R17, R9, 0xffff, RZ, 0xc0, !PT ;  /* 0x0000ffff09117812 */ /* 0x000fe200078ec0ff */
[----:B------:R-:W-:Y:S01]  /*1290*/  IMAD.SHL.U32 R9, R8, 0x4, RZ ;  /* 0x0000000408097824 */ /* 0x000fe200078e00ff */
[----:B------:R-:W-:Y:S02]  /*12a0*/  SHF.R.U32.HI R18, RZ, 0x4, R18 ;  /* 0x00000004ff127819 */ /* 0x000fe40000011612 */
[----:B------:R-:W-:Y:S02]  /*12b0*/  SHF.R.U32.HI R8, RZ, 0x2, R8 ;  /* 0x00000002ff087819 */ /* 0x000fe40000011608 */
[----:B------:R-:W-:Y:S02]  /*12c0*/  SHF.R.U32.HI R17, RZ, 0x4, R17 ;  /* 0x00000004ff117819 */ /* 0x000fe40000011611 */
[----:B------:R-:W-:-:S02]  /*12d0*/  LOP3.LUT R19, R18, 0xf0f, RZ, 0xc0, !PT ;  /* 0x00000f0f12137812 */ /* 0x000fc400078ec0ff */
[----:B------:R-:W-:Y:S02]  /*12e0*/  LOP3.LUT R18, R8, 0x3333, RZ, 0xc0, !PT ;  /* 0x0000333308127812 */ /* 0x000fe400078ec0ff */
[----:B------:R-:W-:Y:S02]  /*12f0*/  LOP3.LUT R17, R17, 0xf0f, RZ, 0xc0, !PT ;  /* 0x00000f0f11117812 */ /* 0x000fe400078ec0ff */
[----:B------:R-:W-:Y:S02]  /*1300*/  SHF.R.U32.HI R20, RZ, 0x4, R20 ;  /* 0x00000004ff147819 */ /* 0x000fe40000011614 */
[----:B------:R-:W-:Y:S02]  /*1310*/  LOP3.LUT R9, R18, 0xcccc, R9, 0xf8, !PT ;  /* 0x0000cccc12097812 */ /* 0x000fe400078ef809 */
[----:B------:R-:W-:Y:S01]  /*1320*/  LOP3.LUT R8, R19, 0xf0f0, R16, 0xf8, !PT ;  /* 0x0000f0f013087812 */ /* 0x000fe200078ef810 */
[----:B------:R-:W-:Y:S01]  /*1330*/  IMAD.SHL.U32 R16, R6, 0x10, RZ ;  /* 0x0000001006107824 */ /* 0x000fe200078e00ff */
[----:B------:R-:W-:-:S02]  /*1340*/  LOP3.LUT R18, R5, 0xffff, RZ, 0xc0, !PT ;  /* 0x0000ffff05127812 */ /* 0x000fc400078ec0ff */
[----:B------:R-:W-:Y:S01]  /*1350*/  LOP3.LUT R4, R17, 0xf0f0, R4, 0xf8, !PT ;  /* 0x0000f0f011047812 */ /* 0x000fe200078ef804 */
[----:B------:R-:W-:Y:S01]  /*1360*/  IMAD.SHL.U32 R17, R5, 0x10, RZ ;  /* 0x0000001005117824 */ /* 0x000fe200078e00ff */
[----:B------:R-:W-:Y:S01]  /*1370*/  LOP3.LUT R19, R6, 0xffff, RZ, 0xc0, !PT ;  /* 0x0000ffff06137812 */ /* 0x000fe200078ec0ff */
[----:B------:R-:W-:Y:S01]  /*1380*/  IMAD.SHL.U32 R6, R11, 0x4, RZ ;  /* 0x000000040b067824 */ /* 0x000fe200078e00ff */
[----:B------:R-:W-:Y:S02]  /*1390*/  LOP3.LUT R20, R20, 0xf0f, RZ, 0xc0, !PT ;  /* 0x00000f0f14147812 */ /* 0x000fe400078ec0ff */
[----:B------:R-:W-:Y:S01]  /*13a0*/  SHF.R.U32.HI R5, RZ, 0x2, R11 ;  /* 0x00000002ff057819 */ /* 0x000fe2000001160b */
[----:B------:R-:W-:Y:S01]  /*13b0*/  IMAD.SHL.U32 R11, R10, 0x4, RZ ;  /* 0x000000040a0b7824 */ /* 0x000fe200078e00ff */
[----:B------:R-:W-:Y:S02]  /*13c0*/  SHF.R.U32.HI R18, RZ, 0x4, R18 ;  /* 0x00000004ff127819 */ /* 0x000fe40000011612 */
[----:B------:R-:W-:-:S02]  /*13d0*/  SHF.R.U32.HI R19, RZ, 0x4, R19 ;  /* 0x00000004ff137819 */ /* 0x000fc40000011613 */
[----:B------:R-:W-:Y:S02]  /*13e0*/  SHF.R.U32.HI R10, RZ, 0x2, R10 ;  /* 0x00000002ff0a7819 */ /* 0x000fe4000001160a */
[----:B------:R-:W-:Y:S02]  /*13f0*/  LOP3.LUT R7, R20, 0xf0f0, R7, 0xf8, !PT ;  /* 0x0000f0f014077812 */ /* 0x000fe400078ef807 */
[----:B------:R-:W-:Y:S02]  /*1400*/  LOP3.LUT R20, R18, 0xf0f, RZ, 0xc0, !PT ;  /* 0x00000f0f12147812 */ /* 0x000fe400078ec0ff */
[----:B------:R-:W-:Y:S02]  /*1410*/  LOP3.LUT R5, R5, 0x3333, RZ, 0xc0, !PT ;  /* 0x0000333305057812 */ /* 0x000fe400078ec0ff */
[----:B------:R-:W-:Y:S02]  /*1420*/  LOP3.LUT R19, R19, 0xf0f, RZ, 0xc0, !PT ;  /* 0x00000f0f13137812 */ /* 0x000fe400078ec0ff */
[----:B------:R-:W-:-:S02]  /*1430*/  LOP3.LUT R18, R10, 0x3333, RZ, 0xc0, !PT ;  /* 0x000033330a127812 */ /* 0x000fc400078ec0ff */
[----:B------:R-:W-:Y:S02]  /*1440*/  LOP3.LUT R6, R5, 0xcccc, R6, 0xf8, !PT ;  /* 0x0000cccc05067812 */ /* 0x000fe400078ef806 */
[----:B------:R-:W-:Y:S01]  /*1450*/  LOP3.LUT R10, R19, 0xf0f0, R16, 0xf8, !PT ;  /* 0x0000f0f0130a7812 */ /* 0x000fe200078ef810 */
[----:B------:R-:W-:Y:S01]  /*1460*/  IMAD.SHL.U32 R16, R9, 0x2, RZ ;  /* 0x0000000209107824 */ /* 0x000fe200078e00ff */
[----:B------:R-:W-:Y:S02]  /*1470*/  LOP3.LUT R11, R18, 0xcccc, R11, 0xf8, !PT ;  /* 0x0000cccc120b7812 */ /* 0x000fe400078ef80b */
[----:B------:R-:W-:Y:S01]  /*1480*/  LOP3.LUT R5, R20, 0xf0f0, R17, 0xf8, !PT ;  /* 0x0000f0f014057812 */ /* 0x000fe200078ef811 */
[----:B------:R-:W-:Y:S01]  /*1490*/  IMAD.SHL.U32 R17, R8, 0x4, RZ ;  /* 0x0000000408117824 */ /* 0x000fe200078e00ff */
[----:B------:R-:W-:Y:S01]  /*14a0*/  SHF.R.U32.HI R18, RZ, 0x2, R8 ;  /* 0x00000002ff127819 */ /* 0x000fe20000011608 */
[----:B------:R-:W-:Y:S01]  /*14b0*/  IMAD.SHL.U32 R8, R7, 0x4, RZ ;  /* 0x0000000407087824 */ /* 0x000fe200078e00ff */
[----:B------:R-:W-:-:S02]  /*14c0*/  SHF.R.U32.HI R19, RZ, 0x2, R7 ;  /* 0x00000002ff137819 */ /* 0x000fc40000011607 */
[----:B------:R-:W-:Y:S02]  /*14d0*/  SHF.R.U32.HI R9, RZ, 0x1, R9 ;  /* 0x00000001ff097819 */ /* 0x000fe40000011609 */
[----:B------:R-:W-:Y:S02]  /*14e0*/  SHF.R.U32.HI R7, RZ, 0x1, R6 ;  /* 0x00000001ff077819 */ /* 0x000fe40000011606 */
[----:B------:R-:W-:Y:S01]  /*14f0*/  LOP3.LUT R20, R18, 0x3333, RZ, 0xc0, !PT ;  /* 0x0000333312147812 */ /* 0x000fe200078ec0ff */
[----:B------:R-:W-:Y:S01]  /*1500*/  IMAD.SHL.U32 R18, R6, 0x2, RZ ;  /* 0x0000000206127824 */ /* 0x000fe200078e00ff */
[----:B------:R-:W-:Y:S02]  /*1510*/  LOP3.LUT R21, R19, 0x3333, RZ, 0xc0, !PT ;  /* 0x0000333313157812 */ /* 0x000fe400078ec0ff */
[----:B------:R-:W-:Y:S02]  /*1520*/  LOP3.LUT R9, R9, 0x5555, RZ, 0xc0, !PT ;  /* 0x0000555509097812 */ /* 0x000fe400078ec0ff */
[----:B------:R-:W-:-:S02]  /*1530*/  LOP3.LUT R19, R7, 0x5555, RZ, 0xc0, !PT ;  /* 0x0000555507137812 */ /* 0x000fc400078ec0ff */
[----:B------:R-:W-:Y:S02]  /*1540*/  LOP3.LUT R6, R20, 0xcccc, R17, 0xf8, !PT ;  /* 0x0000cccc14067812 */ /* 0x000fe400078ef811 */
[----:B------:R-:W-:Y:S02]  /*1550*/  LOP3.LUT R7, R21, 0xcccc, R8, 0xf8, !PT ;  /* 0x0000cccc15077812 */ /* 0x000fe400078ef808 */
[----:B------:R-:W-:Y:S01]  /*1560*/  LOP3.LUT R8, R9, 0xaaaa, R16, 0xf8, !PT ;  /* 0x0000aaaa09087812 */ /* 0x000fe200078ef810 */
[----:B------:R-:W-:Y:S01]  /*1570*/  IMAD.SHL.U32 R16, R4, 0x4, RZ ;  /* 0x0000000404107824 */ /* 0x000fe200078e00ff */
[----:B------:R-:W-:Y:S01]  /*1580*/  SHF.R.U32.HI R17, RZ, 0x2, R4 ;  /* 0x00000002ff117819 */ /* 0x000fe20000011604 */
[----:B------:R-:W-:Y:S01]  /*1590*/  IMAD.SHL.U32 R4, R11, 0x2, RZ ;  /* 0x000000020b047824 */ /* 0x000fe200078e00ff */
[----:B------:R-:W-:Y:S01]  /*15a0*/  SHF.R.U32.HI R9, RZ, 0x1, R11 ;  /* 0x00000001ff097819 */ /* 0x000fe2000001160b */
[----:B------:R-:W-:Y:S01]  /*15b0*/  IMAD.U32 R8, R8, 0x10000, RZ ;  /* 0x0001000008087824 */ /* 0x000fe200078e00ff */
[----:B------:R-:W-:-:S02]  /*15c0*/  LOP3.LUT R17, R17, 0x3333, RZ, 0xc0, !PT ;  /* 0x0000333311117812 */ /* 0x000fc400078ec0ff */
[----:B------:R-:W-:Y:S02]  /*15d0*/  LOP3.LUT R9, R9, 0x5555, RZ, 0xc0, !PT ;  /* 0x0000555509097812 */ /* 0x000fe400078ec0ff */
[----:B------:R-:W-:Y:S02]  /*15e0*/  SHF.R.U32.HI R20, RZ, 0x2, R5 ;  /* 0x00000002ff147819 */ /* 0x000fe40000011605 */
[----:B------:R-:W-:Y:S02]  /*15f0*/  LOP3.LUT R18, R19, 0xaaaa, R18, 0xf8, !PT ;  /* 0x0000aaaa13127812 */ /* 0x000fe400078ef812 */
[----:B------:R-:W-:Y:S01]  /*1600*/  LOP3.LUT R11, R17, 0xcccc, R16, 0xf8, !PT ;  /* 0x0000cccc110b7812 */ /* 0x000fe200078ef810 */
[----:B------:R-:W-:Y:S01]  /*1610*/  IMAD.SHL.U32 R16, R5, 0x4, RZ ;  /* 0x0000000405107824 */ /* 0x000fe200078e00ff */
[----:B------:R-:W-:Y:S01]  /*1620*/  LOP3.LUT R17, R9, 0xaaaa, R4, 0xf8, !PT ;  /* 0x0000aaaa09117812 */ /* 0x000fe200078ef804 */
[----:B------:R-:W-:Y:S01]  /*1630*/  IMAD.U32 R4, R18, 0x10000, RZ ;  /* 0x0001000012047824 */ /* 0x000fe200078e00ff */
[----:B------:R-:W-:Y:S01]  /*1640*/  LOP3.LUT R5, R20, 0x3333, RZ, 0xc0, !PT ;  /* 0x0000333314057812 */ /* 0x000fe200078ec0ff */
[----:B------:R-:W-:Y:S01]  /*1650*/  IMAD.SHL.U32 R18, R6, 0x2, RZ ;  /* 0x0000000206127824 */ /* 0x000fe200078e00ff */
[----:B------:R-:W-:Y:S01]  /*1660*/  SHF.R.U32.HI R20, RZ, 0x1, R6 ;  /* 0x00000001ff147819 */ /* 0x000fe20000011606 */
[----:B------:R-:W-:Y:S01]  /*1670*/  IMAD.U32 R6, R17, 0x10000, RZ ;  /* 0x0001000011067824 */ /* 0x000fe200078e00ff */
[----:B------:R-:W-:Y:S01]  /*1680*/  SHF.R.U32.HI R22, RZ, 0x1, R7 ;  /* 0x00000001ff167819 */ /* 0x000fe20000011607 */
[----:B------:R-:W-:Y:S01]  /*1690*/  IMAD.SHL.U32 R17, R7, 0x2, RZ ;  /* 0x0000000207117824 */ /* 0x000fe200078e00ff */
[----:B------:R-:W-:Y:S01]  /*16a0*/  LOP3.LUT R21, R20, 0x5555, RZ, 0xc0, !PT ;  /* 0x0000555514157812 */ /* 0x000fe200078ec0ff */
[----:B------:R-:W0:Y:S01]  /*16b0*/  FLO.U32 R19, R8 ;  /* 0x0000000800137300 */ /* 0x000e2200000e0000 */
[----:B------:R-:W-:-:S02]  /*16c0*/  LOP3.LUT R22, R22, 0x5555, RZ, 0xc0, !PT ;  /* 0x0000555516167812 */ /* 0x000fc400078ec0ff */
[----:B------:R-:W-:Y:S02]  /*16d0*/  LOP3.LUT R21, R21, 0xaaaa, R18, 0xf8, !PT ;  /* 0x0000aaaa15157812 */ /* 0x000fe400078ef812 */
[----:B------:R-:W-:Y:S02]  /*16e0*/  SHF.R.U32.HI R20, RZ, 0x2, R10 ;  /* 0x00000002ff147819 */ /* 0x000fe4000001160a */
[----:B------:R-:W-:Y:S01]  /*16f0*/  LOP3.LUT R18, R22, 0xaaaa, R17, 0xf8, !PT ;  /* 0x0000aaaa16127812 */ /* 0x000fe200078ef811 */
[----:B------:R-:W-:Y:S01]  /*1700*/  IMAD.SHL.U32 R17, R10, 0x4, RZ ;  /* 0x000000040a117824 */ /* 0x000fe200078e00ff */
[----:B------:R-:W-:Y:S01]  /*1710*/  SHF.R.U32.HI R10, RZ, 0x1, R11 ;  /* 0x00000001ff0a7819 */ /* 0x000fe2000001160b */
[----:B------:R-:W-:Y:S01]  /*1720*/  IMAD.SHL.U32 R11, R11, 0x2, RZ ;  /* 0x000000020b0b7824 */ /* 0x000fe200078e00ff */
[----:B------:R-:W-:Y:S01]  /*1730*/  LOP3.LUT R28, R20, 0x3333, RZ, 0xc0, !PT ;  /* 0x00003333141c7812 */ /* 0x000fe200078ec0ff */
[----:B------:R-:W-:Y:S01]  /*1740*/  FLO.U32 R9, R4 ;  /* 0x0000000400097300 */ /* 0x000fe200000e0000 */
[----:B------:R-:W-:Y:S01]  /*1750*/  LOP3.LUT R16, R5, 0xcccc, R16, 0xf8, !PT ;  /* 0x0000cccc05107812 */ /* 0x000fe200078ef810 */
[----:B------:R-:W-:Y:S01]  /*1760*/  IMAD.U32 R5, R21, 0x10000, RZ ;  /* 0x0001000015057824 */ /* 0x000fe200078e00ff */
[----:B------:R-:W-:Y:S01]  /*1770*/  LOP3.LUT R22, R10, 0x5555, RZ, 0xc0, !PT ;  /* 0x000055550a167812 */ /* 0x000fe200078ec0ff */
[----:B------:R-:W-:Y:S01]  /*1780*/  IMAD.U32 R18, R18, 0x10000, RZ ;  /* 0x0001000012127824 */ /* 0x000fe200078e00ff */
[----:B------:R-:W-:-:S02]  /*1790*/  LOP3.LUT R10, R28, 0xcccc, R17, 0xf8, !PT ;  /* 0x0000cccc1c0a7812 */ /* 0x000fc400078ef811 */
[----:B------:R-:W-:Y:S01]  /*17a0*/  SHF.R.U32.HI R17, RZ, 0x1, R16 ;  /* 0x00000001ff117819 */ /* 0x000fe20000011610 */
[----:B------:R-:W-:Y:S01]  /*17b0*/  IMAD.SHL.U32 R16, R16, 0x2, RZ ;  /* 0x0000000210107824 */ /* 0x000fe200078e00ff */
[----:B------:R-:W-:Y:S01]  /*17c0*/  LOP3.LUT R11, R22, 0xaaaa, R11, 0xf8, !PT ;  /* 0x0000aaaa160b7812 */ /* 0x000fe200078ef80b */
[----:B------:R-:W1:Y:S01]  /*17d0*/  FLO.U32 R7, R6 ;  /* 0x0000000600077300 */ /* 0x000e6200000e0000 */
[----:B------:R-:W-:Y:S02]  /*17e0*/  LOP3.LUT R23, R17, 0x5555, RZ, 0xc0, !PT ;  /* 0x0000555511177812 */ /* 0x000fe400078ec0ff */
[----:B------:R-:W-:Y:S01]  /*17f0*/  SHF.R.U32.HI R22, RZ, 0x1, R10 ;  /* 0x00000001ff167819 */ /* 0x000fe2000001160a */
[----:B------:R-:W-:Y:S01]  /*1800*/  IMAD.SHL.U32 R10, R10, 0x2, RZ ;  /* 0x000000020a0a7824 */ /* 0x000fe200078e00ff */
[----:B------:R-:W-:Y:S01]  /*1810*/  LOP3.LUT R16, R23, 0xaaaa, R16, 0xf8, !PT ;  /* 0x0000aaaa17107812 */ /* 0x000fe200078ef810 */
[----:B------:R-:W-:Y:S01]  /*1820*/  IMAD.U32 R17, R11, 0x10000, RZ ;  /* 0x000100000b117824 */ /* 0x000fe200078e00ff */
[----:B------:R-:W-:Y:S01]  /*1830*/  LOP3.LUT R23, R22, 0x5555, RZ, 0xc0, !PT ;  /* 0x0000555516177812 */ /* 0x000fe200078ec0ff */
[----:B------:R-:W2:Y:S01]  /*1840*/  FLO.U32 R20, R5 ;  /* 0x0000000500147300 */ /* 0x000ea200000e0000 */
[----:B------:R-:W-:Y:S01]  /*1850*/  ISETP.NE.AND P0, PT, R15, RZ, PT ;  /* 0x000000ff0f00720c */ /* 0x000fe20003f05270 */
[----:B------:R-:W-:Y:S01]  /*1860*/  IMAD.U32 R16, R16, 0x10000, RZ ;  /* 0x0001000010107824 */ /* 0x000fe200078e00ff */
[----:B------:R-:W-:-:S02]  /*1870*/  LOP3.LUT R22, R23, 0xaaaa, R10, 0xf8, !PT ;  /* 0x0000aaaa17167812 */ /* 0x000fc400078ef80a */
[----:B0-----:R-:W-:Y:S02]  /*1880*/  IADD3 R23, PT, PT, -R19, 0x1f, RZ ;  /* 0x0000001f13177810 */ /* 0x001fe40007ffe1ff */
[----:B-1----:R-:W-:Y:S01]  /*1890*/  IADD3 R7, PT, PT, -R7, 0x1f, RZ ;  /* 0x0000001f07077810 */ /* 0x002fe20007ffe1ff */
[----:B------:R-:W-:Y:S01]  /*18a0*/  IMAD.U32 R19, R22, 0x10000, RZ ;  /* 0x0001000016137824 */ /* 0x000fe200078e00ff */
[----:B------:R-:W-:Y:S01]  /*18b0*/  SHF.R.S32.HI R8, RZ, R23, R8 ;  /* 0x00000017ff087219 */ /* 0x000fe20000011408 */
[----:B------:R-:W0:Y:S01]  /*18c0*/  FLO.U32 R10, R16 ;  /* 0x00000010000a7300 */ /* 0x000e2200000e0000 */
[----:B------:R-:W-:Y:S02]  /*18d0*/  IADD3 R23, PT, PT, -R9, 0x1f, RZ ;  /* 0x0000001f09177810 */ /* 0x000fe40007ffe1ff */
[----:B------:R-:W-:Y:S01]  /*18e0*/  SHF.R.S32.HI R6, RZ, R7, R6 ;  /* 0x00000007ff067219 */ /* 0x000fe20000011406 */
[----:B------:R-:W-:Y:S01]  /*18f0*/  VIADD R8, R8, 0xffffffff ;  /* 0xffffffff08087836 */ /* 0x000fe20000000000 */
[----:B--2---:R-:W-:-:S02]  /*1900*/  IADD3 R20, PT, PT, -R20, 0x1f, RZ ;  /* 0x0000001f14147810 */ /* 0x004fc40007ffe1ff */
[----:B------:R-:W-:Y:S01]  /*1910*/  SHF.R.S32.HI R4, RZ, R23, R4 ;  /* 0x00000017ff047219 */ /* 0x000fe20000011404 */
[----:B------:R-:W1:Y:S01]  /*1920*/  FLO.U32 R21, R18 ;  /* 0x0000001200157300 */ /* 0x000e6200000e0000 */
[----:B------:R-:W-:Y:S01]  /*1930*/  SHF.R.S32.HI R5, RZ, R20, R5 ;  /* 0x00000014ff057219 */ /* 0x000fe20000011405 */
[----:B------:R-:W-:Y:S01]  /*1940*/  VIADD R6, R6, 0xffffffff ;  /* 0xffffffff06067836 */ /* 0x000fe20000000000 */
[----:B------:R-:W-:Y:S01]  /*1950*/  LEA.HI R8, R8, R8, RZ, 0x1 ;  /* 0x0000000808087211 */ /* 0x000fe200078f08ff */
[----:B------:R-:W-:Y:S01]  /*1960*/  VIADD R4, R4, 0xffffffff ;  /* 0xffffffff04047836 */ /* 0x000fe20000000000 */
[----:B0-----:R-:W-:-:S03]  /*1970*/  IADD3 R7, PT, PT, -R10, 0x1f, RZ ;  /* 0x0000001f0a077810 */ /* 0x001fc60007ffe1ff */
[----:B------:R-:W0:Y:S01]  /*1980*/  FLO.U32 R11, R17 ;  /* 0x00000011000b7300 */ /* 0x000e2200000e0000 */
[----:B------:R-:W-:Y:S01]  /*1990*/  IMAD.SHL.U32 R8, R8, 0x2, RZ ;  /* 0x0000000208087824 */ /* 0x000fe200078e00ff */
[----:B------:R-:W-:Y:S02]  /*19a0*/  LEA.HI R4, R4, R4, RZ, 0x1 ;  /* 0x0000000404047211 */ /* 0x000fe400078f08ff */
[----:B------:R-:W-:Y:S01]  /*19b0*/  SHF.R.S32.HI R16, RZ, R7, R16 ;  /* 0x00000007ff107219 */ /* 0x000fe20000011410 */
[----:B------:R-:W-:Y:S01]  /*19c0*/  VIADD R7, R5, 0xffffffff ;  /* 0xffffffff05077836 */ /* 0x000fe20000000000 */
[----:B------:R-:W-:Y:S01]  /*19d0*/  LOP3.LUT R5, R8, 0xfffffffc, RZ, 0xc0, !PT ;  /* 0xfffffffc08057812 */ /* 0x000fe200078ec0ff */
[----:B------:R-:W-:Y:S01]  /*19e0*/  IMAD.SHL.U32 R4, R4, 0x2, RZ ;  /* 0x0000000204047824 */ /* 0x000fe200078e00ff */
[----:B------:R-:W2:Y:S01]  /*19f0*/  FLO.U32 R9, R19 ;  /* 0x0000001300097300 */ /* 0x000ea200000e0000 */
[----:B-1----:R-:W-:Y:S01]  /*1a00*/  IADD3 R21, PT, PT, -R21, 0x1f, RZ ;  /* 0x0000001f15157810 */ /* 0x002fe20007ffe1ff */
[----:B------:R-:W-:Y:S01]  /*1a10*/  VIADD R16, R16, 0xffffffff ;  /* 0xffffffff10107836 */ /* 0x000fe20000000000 */
[----:B------:R-:W-:Y:S01]  /*1a20*/  LEA.HI R6, R6, R6, RZ, 0x1 ;  /* 0x0000000606067211 */ /* 0x000fe200078f08ff */
[----:B------:R-:W-:Y:S01]  /*1a30*/  LDS R5, [R5+UR5] ;  /* 0x0000000505057984 */ /* 0x000fe20008000800 */
[----:B------:R-:W-:-:S02]  /*1a40*/  SHF.R.S32.HI R18, RZ, R21, R18 ;  /* 0x00000015ff127219 */ /* 0x000fc40000011412 */
[----:B0-----:R-:W-:Y:S01]  /*1a50*/  IADD3 R20, PT, PT, -R11, 0x1f, RZ ;  /* 0x0000001f0b147810 */ /* 0x001fe20007ffe1ff */
[----:B------:R-:W-:Y:S01]  /*1a60*/  IMAD.SHL.U32 R6, R6, 0x2, RZ ;  /* 0x0000000206067824 */ /* 0x000fe200078e00ff */
[----:B------:R-:W-:Y:S01]  /*1a70*/  LEA.HI R8, R7, R7, RZ, 0x1 ;  /* 0x0000000707087211 */ /* 0x000fe200078f08ff */
[----:B------:R-:W-:Y:S01]  /*1a80*/  VIADD R18, R18, 0xffffffff ;  /* 0xffffffff12127836 */ /* 0x000fe20000000000 */
[----:B------:R-:W-:Y:S02]  /*1a90*/  SHF.R.S32.HI R17, RZ, R20, R17 ;  /* 0x00000014ff117219 */ /* 0x000fe40000011411 */
[----:B------:R-:W-:Y:S01]  /*1aa0*/  LEA.HI R16, R16, R16, RZ, 0x1 ;  /* 0x0000001010107211 */ /* 0x000fe200078f08ff */
[----:B------:R-:W-:Y:S01]  /*1ab0*/  IMAD.SHL.U32 R8, R8, 0x2, RZ ;  /* 0x0000000208087824 */ /* 0x000fe200078e00ff */
[----:B--2---:R-:W-:Y:S01]  /*1ac0*/  IADD3 R10, PT, PT, -R9, 0x1f, RZ ;  /* 0x0000001f090a7810 */ /* 0x004fe20007ffe1ff */
[----:B------:R-:W-:Y:S01]  /*1ad0*/  VIADD R17, R17, 0xffffffff ;  /* 0xffffffff11117836 */ /* 0x000fe20000000000 */
[----:B------:R-:W-:Y:S01]  /*1ae0*/  LEA.HI R18, R18, R18, RZ, 0x1 ;  /* 0x0000001212127211 */ /* 0x000fe200078f08ff */
[----:B------:R-:W-:Y:S01]  /*1af0*/  IMAD.SHL.U32 R16, R16, 0x2, RZ ;  /* 0x0000000210107824 */ /* 0x000fe200078e00ff */
[----:B------:R-:W-:-:S02]  /*1b00*/  SHF.R.S32.HI R19, RZ, R10, R19 ;  /* 0x0000000aff137219 */ /* 0x000fc40000011413 */
[----:B------:R-:W-:Y:S01]  /*1b10*/  LEA.HI R17, R17, R17, RZ, 0x1 ;  /* 0x0000001111117211 */ /* 0x000fe200078f08ff */
[----:B------:R-:W-:Y:S01]  /*1b20*/  IMAD.SHL.U32 R18, R18, 0x2, RZ ;  /* 0x0000000212127824 */ /* 0x000fe200078e00ff */
[----:B------:R-:W-:Y:S01]  /*1b30*/  LOP3.LUT R7, R4, 0xfffffffc, RZ, 0xc0, !PT ;  /* 0xfffffffc04077812 */ /* 0x000fe200078ec0ff */
[----:B------:R-:W-:Y:S01]  /*1b40*/  VIADD R19, R19, 0xffffffff ;  /* 0xffffffff13137836 */ /* 0x000fe20000000000 */
[----:B------:R-:W-:Y:S01]  /*1b50*/  LOP3.LUT R4, R6, 0xfffffffc, RZ, 0xc0, !PT ;  /* 0xfffffffc06047812 */ /* 0x000fe200078ec0ff */
[----:B------:R-:W-:Y:S01]  /*1b60*/  IMAD.SHL.U32 R17, R17, 0x2, RZ ;  /* 0x0000000211117824 */ /* 0x000fe200078e00ff */
[----:B------:R-:W-:Y:S02]  /*1b70*/  LOP3.LUT R9, R8, 0xfffffffc, RZ, 0xc0, !PT ;  /* 0xfffffffc08097812 */ /* 0x000fe400078ec0ff */
[----:B------:R-:W-:Y:S01]  /*1b80*/  LEA.HI R19, R19, R19, RZ, 0x1 ;  /* 0x0000001313137211 */ /* 0x000fe200078f08ff */
[----:B------:R-:W-:Y:S01]  /*1b90*/  LDS R7, [R7+UR5] ;  /* 0x0000000507077984 */ /* 0x000fe20008000800 */
[----:B------:R-:W-:-:S02]  /*1ba0*/  LOP3.LUT R11, R18, 0xfffffffc, RZ, 0xc0, !PT ;  /* 0xfffffffc120b7812 */ /* 0x000fc400078ec0ff */
[----:B------:R-:W-:Y:S01]  /*1bb0*/  LOP3.LUT R6, R17, 0xfffffffc, RZ, 0xc0, !PT ;  /* 0xfffffffc11067812 */ /* 0x000fe200078ec0ff */
[----:B------:R-:W-:Y:S01]  /*1bc0*/  IMAD.SHL.U32 R19, R19, 0x2, RZ ;  /* 0x0000000213137824 */ /* 0x000fe200078e00ff */
[----:B------:R-:W-:Y:S01]  /*1bd0*/  LOP3.LUT R8, R16, 0xfffffffc, RZ, 0xc0, !PT ;  /* 0xfffffffc10087812 */ /* 0x000fe200078ec0ff */
[----:B------:R-:W-:Y:S03]  /*1be0*/  LDS R4, [R4+UR5] ;  /* 0x0000000504047984 */ /* 0x000fe60008000800 */
[----:B------:R-:W-:Y:S01]  /*1bf0*/  LOP3.LUT R10, R19, 0xfffffffc, RZ, 0xc0, !PT ;  /* 0xfffffffc130a7812 */ /* 0x000fe200078ec0ff */
[----:B------:R-:W-:Y:S04]  /*1c00*/  LDS R9, [R9+UR5] ;  /* 0x0000000509097984 */ /* 0x000fe80008000800 */
[----:B------:R-:W-:Y:S04]  /*1c10*/  LDS R11, [R11+UR5] ;  /* 0x000000050b0b7984 */ /* 0x000fe80008000800 */
[----:B------:R-:W0:Y:S04]  /*1c20*/  LDS R6, [R6+UR5] ;  /* 0x0000000506067984 */ /* 0x000e280008000800 */
[----:B------:R-:W-:Y:S04]  /*1c30*/  LDS R8, [R8+UR5] ;  /* 0x0000000508087984 */ /* 0x000fe80008000800 */
[----:B------:R-:W1:Y:S04]  /*1c40*/  LDS R10, [R10+UR5] ;  /* 0x000000050a0a7984 */ /* 0x000e680008000800 */
[----:B0-----:R-:W-:Y:S04]  /*1c50*/  STL.128 [R12], R4 ;  /* 0x000000040c007387 */ /* 0x001fe80000100c00 */
[----:B-1----:R0:W-:Y:S02]  /*1c60*/  STL.128 [R12+0x10], R8 ;  /* 0x000010080c007387 */ /* 0x0021e40000100c00 */
[----:B0-----:R-:W-:Y:S01]  /*1c70*/  VIADD R12, R12, 0x20 ;  /* 0x000000200c0c7836 */ /* 0x001fe20000000000 */
[----:B------:R-:W-:Y:S06]  /*1c80*/  @P0 BRA `(.L_x_8) ;  /* 0xfffffff000700947 */ /* 0x000fec000383ffff */
[----:B------:R-:W-:-:S13]  /*1c90*/  ISETP.NE.AND P0, PT, R0, RZ, PT ;  /* 0x000000ff0000720c */ /* 0x000fda0003f05270 */
[----:B------:R-:W-:Y:S05]  /*1ca0*/  @!P0 BRA `(.L_x_9) ;  /* 0x0000000000f48947 */ /* 0x000fea0003800000 */
[----:B------:R-:W-:-:S07]  /*1cb0*/  IMAD.MOV R4, RZ, RZ, -R0 ;  /* 0x000000ffff047224 */ /* 0x000fce00078e0a00 */
.L_x_10:
[C---:B------:R-:W-:Y:S01]  /*1cc0*/  VIADD R5, R13.reuse, 0xffffefff ;  /* 0xffffefff0d057836 */ /* 0x040fe20000000000 */
[C---:B------:R-:W-:Y:S01]  /*1cd0*/  LOP3.LUT R7, R13.reuse, 0xffff, RZ, 0xc0, !PT ;  /* 0x0000ffff0d077812 */ /* 0x040fe200078ec0ff */
[----:B------:R-:W-:Y:S02]  /*1ce0*/  IMAD.SHL.U32 R8, R13, 0x100, RZ ;  /* 0x000001000d087824 */ /* 0x000fe400078e00ff */
[----:B------:R-:W-:Y:S01]  /*1cf0*/  VIADD R4, R4, 0x1 ;  /* 0x0000000104047836 */ /* 0x000fe20000000000 */
[C---:B------:R-:W-:Y:S01]  /*1d00*/  LOP3.LUT R6, R5.reuse, 0x1000, RZ, 0x3c, !PT ;  /* 0x0000100005067812 */ /* 0x040fe200078e3cff */
[----:B------:R-:W-:Y:S01]  /*1d10*/  IMAD.SHL.U32 R5, R5, 0x100, RZ ;  /* 0x0000010005057824 */ /* 0x000fe200078e00ff */
[----:B------:R-:W-:Y:S01]  /*1d20*/  SHF.R.U32.HI R7, RZ, 0x8, R7 ;  /* 0x00000008ff077819 */ /* 0x000fe20000011607 */
[----:B------:R-:W-:Y:S01]  /*1d30*/  VIADD R13, R13, UR14 ;  /* 0x0000000e0d0d7c36 */ /* 0x000fe20008000000 */
[----:B------:R-:W-:Y:S02]  /*1d40*/  LOP3.LUT R6, R6, 0xffff, RZ, 0xc0, !PT ;  /* 0x0000ffff06067812 */ /* 0x000fe400078ec0ff */
[----:B------:R-:W-:-:S02]  /*1d50*/  LOP3.LUT R7, R8, R7, RZ, 0xfc, !PT ;  /* 0x0000000708077212 */ /* 0x000fc400078efcff */
[----:B------:R-:W-:Y:S02]  /*1d60*/  SHF.R.U32.HI R6, RZ, 0x8, R6 ;  /* 0x00000008ff067819 */ /* 0x000fe40000011606 */
[C---:B------:R-:W-:Y:S01]  /*1d70*/  LOP3.LUT R8, R7.reuse, 0xffff, RZ, 0xc0, !PT ;  /* 0x0000ffff07087812 */ /* 0x040fe200078ec0ff */
[----:B------:R-:W-:Y:S01]  /*1d80*/  IMAD.SHL.U32 R7, R7, 0x10, RZ ;  /* 0x0000001007077824 */ /* 0x000fe200078e00ff */
[----:B------:R-:W-:Y:S02]  /*1d90*/  LOP3.LUT R5, R5, R6, RZ, 0xfc, !PT ;  /* 0x0000000605057212 */ /* 0x000fe400078efcff */
[----:B------:R-:W-:Y:S02]  /*1da0*/  SHF.R.U32.HI R8, RZ, 0x4, R8 ;  /* 0x00000004ff087819 */ /* 0x000fe40000011608 */
[C---:B------:R-:W-:Y:S01]  /*1db0*/  LOP3.LUT R6, R5.reuse, 0xffff, RZ, 0xc0, !PT ;  /* 0x0000ffff05067812 */ /* 0x040fe200078ec0ff */
[----:B------:R-:W-:Y:S01]  /*1dc0*/  IMAD.SHL.U32 R5, R5, 0x10, RZ ;  /* 0x0000001005057824 */ /* 0x000fe200078e00ff */
[----:B------:R-:W-:-:S02]  /*1dd0*/  LOP3.LUT R8, R8, 0xf0f, RZ, 0xc0, !PT ;  /* 0x00000f0f08087812 */ /* 0x000fc400078ec0ff */
[----:B------:R-:W-:Y:S02]  /*1de0*/  SHF.R.U32.HI R6, RZ, 0x4, R6 ;  /* 0x00000004ff067819 */ /* 0x000fe40000011606 */
[----:B------:R-:W-:Y:S02]  /*1df0*/  LOP3.LUT R7, R8, 0xf0f0, R7, 0xf8, !PT ;  /* 0x0000f0f008077812 */ /* 0x000fe400078ef807 */
[----:B------:R-:W-:Y:S02]  /*1e00*/  LOP3.LUT R6, R6, 0xf0f, RZ, 0xc0, !PT ;  /* 0x00000f0f06067812 */ /* 0x000fe400078ec0ff */
[----:B------:R-:W-:Y:S01]  /*1e10*/  SHF.R.U32.HI R8, RZ, 0x2, R7 ;  /* 0x00000002ff087819 */ /* 0x000fe20000011607 */
[----:B------:R-:W-:Y:S01]  /*1e20*/  IMAD.SHL.U32 R7, R7, 0x4, RZ ;  /* 0x0000000407077824 */ /* 0x000fe200078e00ff */
[----:B------:R-:W-:Y:S02]  /*1e30*/  LOP3.LUT R5, R6, 0xf0f0, R5, 0xf8, !PT ;  /* 0x0000f0f006057812 */ /* 0x000fe400078ef805 */
[----:B------:R-:W-:-:S02]  /*1e40*/  LOP3.LUT R8, R8, 0x3333, RZ, 0xc0, !PT ;  /* 0x0000333308087812 */ /* 0x000fc400078ec0ff */
[----:B------:R-:W-:Y:S01]  /*1e50*/  SHF.R.U32.HI R6, RZ, 0x2, R5 ;  /* 0x00000002ff067819 */ /* 0x000fe20000011605 */
[----:B------:R-:W-:Y:S01]  /*1e60*/  IMAD.SHL.U32 R5, R5, 0x4, RZ ;  /* 0x0000000405057824 */ /* 0x000fe200078e00ff */
        /* <DEDUP_REMOVED lines=10> */
[----:B------:R-:W-:Y:S01]  /*1f10*/  ISETP.NE.AND P0, PT, R4, RZ, PT ;  /* 0x000000ff0400720c */ /* 0x000fe20003f05270 */
[----:B------:R-:W-:Y:S01]  /*1f20*/  IMAD.U32 R7, R7, 0x10000, RZ ;  /* 0x0001000007077824 */ /* 0x000fe200078e00ff */
[----:B------:R-:W-:-:S03]  /*1f30*/  LOP3.LUT R5, R6, 0xaaaa, R5, 0xf8, !PT ;  /* 0x0000aaaa06057812 */ /* 0x000fc600078ef805 */
[----:B------:R-:W0:Y:S02]  /*1f40*/  FLO.U32 R8, R7 ;  /* 0x0000000700087300 */ /* 0x000e2400000e0000 */
[----:B------:R-:W-:-:S06]  /*1f50*/  IMAD.U32 R5, R5, 0x10000, RZ ;  /* 0x0001000005057824 */ /* 0x000fcc00078e00ff */
[----:B------:R-:W1:Y:S01]  /*1f60*/  FLO.U32 R6, R5 ;  /* 0x0000000500067300 */ /* 0x000e6200000e0000 */
[----:B0-----:R-:W-:-:S04]  /*1f70*/  IADD3 R8, PT, PT, -R8, 0x1f, RZ ;  /* 0x0000001f08087810 */ /* 0x001fc80007ffe1ff */
[----:B------:R-:W-:Y:S02]  /*1f80*/  SHF.R.S32.HI R8, RZ, R8, R7 ;  /* 0x00000008ff087219 */ /* 0x000fe40000011407 */
[----:B-1----:R-:W-:-:S03]  /*1f90*/  IADD3 R6, PT, PT, -R6, 0x1f, RZ ;  /* 0x0000001f06067810 */ /* 0x002fc60007ffe1ff */
[----:B------:R-:W-:Y:S01]  /*1fa0*/  VIADD R8, R8, 0xffffffff ;  /* 0xffffffff08087836 */ /* 0x000fe20000000000 */
[----:B------:R-:W-:-:S04]  /*1fb0*/  SHF.R.S32.HI R6, RZ, R6, R5 ;  /* 0x00000006ff067219 */ /* 0x000fc80000011405 */
[----:B------:R-:W-:Y:S01]  /*1fc0*/  LEA.HI R8, R8, R8, RZ, 0x1 ;  /* 0x0000000808087211 */ /* 0x000fe200078f08ff */
[----:B------:R-:W-:-:S04]  /*1fd0*/  VIADD R6, R6, 0xffffffff ;  /* 0xffffffff06067836 */ /* 0x000fc80000000000 */
[----:B------:R-:W-:Y:S01]  /*1fe0*/  IMAD.SHL.U32 R8, R8, 0x2, RZ ;  /* 0x0000000208087824 */ /* 0x000fe200078e00ff */
[----:B------:R-:W-:-:S04]  /*1ff0*/  LEA.HI R6, R6, R6, RZ, 0x1 ;  /* 0x0000000606067211 */ /* 0x000fc800078f08ff */
[----:B------:R-:W-:Y:S01]  /*2000*/  LOP3.LUT R7, R8, 0xfffffffc, RZ, 0xc0, !PT ;  /* 0xfffffffc08077812 */ /* 0x000fe200078ec0ff */
[----:B------:R-:W-:-:S05]  /*2010*/  IMAD.SHL.U32 R6, R6, 0x2, RZ ;  /* 0x0000000206067824 */ /* 0x000fca00078e00ff */
[----:B------:R-:W-:Y:S01]  /*2020*/  LDS R7, [R7+UR5] ;  /* 0x0000000507077984 */ /* 0x000fe20008000800 */
[----:B------:R-:W-:-:S06]  /*2030*/  LOP3.LUT R6, R6, 0xfffffffc, RZ, 0xc0, !PT ;  /* 0xfffffffc06067812 */ /* 0x000fcc00078ec0ff */
[----:B------:R-:W0:Y:S04]  /*2040*/  LDS R6, [R6+UR5] ;  /* 0x0000000506067984 */ /* 0x000e280008000800 */
[----:B0-----:R0:W-:Y:S02]  /*2050*/  STL.64 [R12], R6 ;  /* 0x000000060c007387 */ /* 0x0011e40000100a00 */
[----:B0-----:R-:W-:Y:S01]  /*2060*/  VIADD R12, R12, 0x8 ;  /* 0x000000080c0c7836 */ /* 0x001fe20000000000 */
[----:B------:R-:W-:Y:S06]  /*2070*/  @P0 BRA `(.L_x_10) ;  /* 0xfffffffc00100947 */ /* 0x000fec000383ffff */
.L_x_9:
[----:B------:R-:W-:Y:S01]  /*2080*/  BAR.SYNC.DEFER_BLOCKING 0x0 ;  /* 0x0000000000007b1d */ /* 0x000fe20000010000 */
[----:B------:R-:W-:Y:S01]  /*2090*/  ISETP.GE.AND P0, PT, R3, RZ, PT ;  /* 0x000000ff0300720c */ /* 0x000fe20003f06270 */
[----:B------:R-:W-:-:S12]  /*20a0*/  UIADD3 UR4, UPT, UPT, UR5, 0x4, URZ ;  /* 0x0000000405047890 */ /* 0x000fd8000fffe0ff */
[----:B------:R-:W-:Y:S05]  /*20b0*/  @P0 BRA `(.L_x_11) ;  /* 0x0000000400a00947 */ /* 0x000fea0003800000 */
[----:B------:R-:W-:Y:S01]  /*20c0*/  IMAD.MOV R4, RZ, RZ, -R3 ;  /* 0x000000ffff047224 */ /* 0x000fe200078e0a03 */
[----:B------:R-:W-:-:S04]  /*20d0*/  PLOP3.LUT P0, PT, PT, PT, PT, 0x80, 0x8 ;  /* 0x000000000008781c */ /* 0x000fc80003f0f070 */
[----:B------:R-:W-:-:S13]  /*20e0*/  ISETP.GT.AND P1, PT, R4, 0xc, PT ;  /* 0x0000000c0400780c */ /* 0x000fda0003f24270 */
[----:B------:R-:W-:Y:S05]  /*20f0*/  @!P1 BRA `(.L_x_12) ;  /* 0x0000000000f89947 */ /* 0x000fea0003800000 */
[----:B------:R-:W-:-:S13]  /*2100*/  PLOP3.LUT P0, PT, PT, PT, PT, 0x8, 0x80 ;  /* 0x000000000080781c */ /* 0x000fda0003f0e170 */
.L_x_13:
[----:B------:R-:W2:Y:S04]  /*2110*/  LDL.64 R28, [R2+-0x8] ;  /* 0xfffff800021c7983 */ /* 0x000ea80000100a00 */
[----:B-1----:R-:W3:Y:S04]  /*2120*/  LDL.128 R20, [R2] ;  /* 0x0000000002147983 */ /* 0x002ee80000100c00 */
[----:B------:R-:W4:Y:S04]  /*2130*/  LDL.128 R8, [R2+0x10] ;  /* 0x0000100002087983 */ /* 0x000f280000100c00 */
[----:B------:R-:W5:Y:S01]  /*2140*/  LDL.128 R12, [R2+0x20] ;  /* 0x00002000020c7983 */ /* 0x000f620000100c00 */
[----:B------:R-:W-:-:S02]  /*2150*/  ULEA UR5, UR14, UR4, 0x3 ;  /* 0x000000040e057291 */ /* 0x000fc4000f8e18ff */
[----:B------:R-:W-:Y:S01]  /*2160*/  ULEA UR6, UR14, UR4, 0x4 ;  /* 0x000000040e067291 */ /* 0x000fe2000f8e20ff */
[----:B------:R-:W5:Y:S01]  /*2170*/  LDL.128 R16, [R2+0x30] ;  /* 0x0000300002107983 */ /* 0x000f620000100c00 */
[----:B------:R-:W-:-:S03]  /*2180*/  UIMAD UR7, UR14, 0x18, UR4 ;  /* 0x000000180e0778a4 */ /* 0x000fc6000f8e0204 */
[----:B------:R-:W5:Y:S04]  /*2190*/  LDL.128 R4, [R2+0x40] ;  /* 0x0000400002047983 */ /* 0x000f680000100c00 */
[----:B--2---:R-:W-:Y:S04]  /*21a0*/  STS [UR4+-0x4], R28 ;  /* 0xfffffc1cff007988 */ /* 0x004fe80008000804 */
[----:B------:R-:W-:Y:S01]  /*21b0*/  STS [UR4], R29 ;  /* 0x0000001dff007988 */ /* 0x000fe20008000804 */
[----:B------:R-:W-:-:S03]  /*21c0*/  ULEA UR4, UR14, UR4, 0x5 ;  /* 0x000000040e047291 */ /* 0x000fc6000f8e28ff */
[----:B---3--:R-:W-:Y:S04]  /*21d0*/  STS [UR5+-0x4], R20 ;  /* 0xfffffc14ff007988 */ /* 0x008fe80008000805 */
[----:B------:R-:W-:Y:S01]  /*21e0*/  STS [UR5], R21 ;  /* 0x00000015ff007988 */ /* 0x000fe20008000805 */
[----:B------:R-:W-:-:S03]  /*21f0*/  ULEA UR5, UR14, UR4, 0x3 ;  /* 0x000000040e057291 */ /* 0x000fc6000f8e18ff */
[----:B------:R-:W-:Y:S04]  /*2200*/  STS [UR6+-0x4], R22 ;  /* 0xfffffc16ff007988 */ /* 0x000fe80008000806 */
[----:B------:R0:W-:Y:S04]  /*2210*/  STS [UR6], R23 ;  /* 0x00000017ff007988 */ /* 0x0001e80008000806 */
[----:B----4-:R-:W-:Y:S04]  /*2220*/  STS [UR7+-0x4], R8 ;  /* 0xfffffc08ff007988 */ /* 0x010fe80008000807 */
[----:B------:R-:W-:Y:S04]  /*2230*/  STS [UR7], R9 ;  /* 0x00000009ff007988 */ /* 0x000fe80008000807 */
[----:B0-----:R-:W2:Y:S04]  /*2240*/  LDL.128 R20, [R2+0x50] ;  /* 0x0000500002147983 */ /* 0x001ea80000100c00 */
[----:B------:R-:W-:Y:S04]  /*2250*/  STS [UR4+-0x4], R10 ;  /* 0xfffffc0aff007988 */ /* 0x000fe80008000804 */
[----:B------:R0:W-:Y:S04]  /*2260*/  STS [UR4], R11 ;  /* 0x0000000bff007988 */ /* 0x0001e80008000804 */
[----:B-----5:R-:W-:Y:S04]  /*2270*/  STS [UR5+-0x4], R12 ;  /* 0xfffffc0cff007988 */ /* 0x020fe80008000805 */
[----:B0-----:R-:W3:Y:S04]  /*2280*/  LDL.128 R8, [R2+0x60] ;  /* 0x0000600002087983 */ /* 0x001ee80000100c00 */
[----:B------:R0:W-:Y:S04]  /*2290*/  STS [UR5], R13 ;  /* 0x0000000dff007988 */ /* 0x0001e80008000805 */
[----:B0-----:R0:W4:Y:S01]  /*22a0*/  LDL.64 R12, [R2+0x70] ;  /* 0x00007000020c7983 */ /* 0x0011220000100a00 */
[----:B------:R-:W-:-:S02]  /*22b0*/  ULEA UR5, UR14, UR4, 0x4 ;  /* 0x000000040e057291 */ /* 0x000fc4000f8e20ff */
[----:B------:R-:W-:Y:S02]  /*22c0*/  UIMAD UR6, UR14, 0x18, UR4 ;  /* 0x000000180e0678a4 */ /* 0x000fe4000f8e0204 */
[----:B------:R-:W-:Y:S01]  /*22d0*/  ULEA UR4, UR14, UR4, 0x5 ;  /* 0x000000040e047291 */ /* 0x000fe2000f8e28ff */
[----:B------:R-:W-:-:S03]  /*22e0*/  VIADD R3, R3, 0x10 ;  /* 0x0000001003037836 */ /* 0x000fc60000000000 */
[----:B------:R-:W-:Y:S02]  /*22f0*/  ULEA UR7, UR14, UR4, 0x3 ;  /* 0x000000040e077291 */ /* 0x000fe4000f8e18ff */
[----:B------:R-:W-:Y:S01]  /*2300*/  ULEA UR8, UR14, UR4, 0x4 ;  /* 0x000000040e087291 */ /* 0x000fe2000f8e20ff */
[----:B------:R1:W-:Y:S04]  /*2310*/  STS [UR5+-0x4], R14 ;  /* 0xfffffc0eff007988 */ /* 0x0003e80008000805 */
[----:B------:R1:W-:Y:S01]  /*2320*/  STS [UR5], R15 ;  /* 0x0000000fff007988 */ /* 0x0003e20008000805 */
[----:B------:R-:W-:Y:S01]  /*2330*/  ULEA UR5, UR14, UR4, 0x5 ;  /* 0x000000040e057291 */ /* 0x000fe2000f8e28ff */
[----:B------:R-:W-:Y:S02]  /*2340*/  ISETP.GE.AND P1, PT, R3, -0xc, PT ;  /* 0xfffffff40300780c */ /* 0x000fe40003f26270 */
[----:B------:R1:W-:Y:S04]  /*2350*/  STS [UR6+-0x4], R16 ;  /* 0xfffffc10ff007988 */ /* 0x0003e80008000806 */
[----:B------:R1:W-:Y:S01]  /*2360*/  STS [UR6], R17 ;  /* 0x00000011ff007988 */ /* 0x0003e20008000806 */
[----:B------:R-:W-:-:S03]  /*2370*/  UIMAD UR6, UR14, 0x18, UR4 ;  /* 0x000000180e0678a4 */ /* 0x000fc6000f8e0204 */
[----:B------:R1:W-:Y:S04]  /*2380*/  STS [UR4+-0x4], R18 ;  /* 0xfffffc12ff007988 */ /* 0x0003e80008000804 */
[----:B------:R1:W-:Y:S01]  /*2390*/  STS [UR4], R19 ;  /* 0x00000013ff007988 */ /* 0x0003e20008000804 */
[----:B------:R-:W-:-:S03]  /*23a0*/  ULEA UR4, UR14, UR5, 0x3 ;  /* 0x000000050e047291 */ /* 0x000fc6000f8e18ff */
[----:B------:R1:W-:Y:S04]  /*23b0*/  STS [UR7+-0x4], R4 ;  /* 0xfffffc04ff007988 */ /* 0x0003e80008000807 */
[----:B------:R1:W-:Y:S01]  /*23c0*/  STS [UR7], R5 ;  /* 0x00000005ff007988 */ /* 0x0003e20008000807 */
[----:B------:R-:W-:-:S03]  /*23d0*/  ULEA UR7, UR14, UR5, 0x4 ;  /* 0x000000050e077291 */ /* 0x000fc6000f8e20ff */
[----:B------:R1:W-:Y:S04]  /*23e0*/  STS [UR8+-0x4], R6 ;  /* 0xfffffc06ff007988 */ /* 0x0003e80008000808 */
[----:B------:R1:W-:Y:S01]  /*23f0*/  STS [UR8], R7 ;  /* 0x00000007ff007988 */ /* 0x0003e20008000808 */
[----:B------:R-:W-:Y:S01]  /*2400*/  UIMAD UR8, UR14, 0x18, UR5 ;  /* 0x000000180e0878a4 */ /* 0x000fe2000f8e0205 */
[----:B0-----:R-:W-:Y:S02]  /*2410*/  VIADD R2, R2, 0x80 ;  /* 0x0000008002027836 */ /* 0x001fe40000000000 */
[----:B--2---:R1:W-:Y:S04]  /*2420*/  STS [UR6+-0x4], R20 ;  /* 0xfffffc14ff007988 */ /* 0x0043e80008000806 */
[----:B------:R1:W-:Y:S04]  /*2430*/  STS [UR6], R21 ;  /* 0x00000015ff007988 */ /* 0x0003e80008000806 */
[----:B------:R1:W-:Y:S04]  /*2440*/  STS [UR5+-0x4], R22 ;  /* 0xfffffc16ff007988 */ /* 0x0003e80008000805 */
[----:B------:R1:W-:Y:S04]  /*2450*/  STS [UR5], R23 ;  /* 0x00000017ff007988 */ /* 0x0003e80008000805 */
[----:B---3--:R1:W-:Y:S04]  /*2460*/  STS [UR4+-0x4], R8 ;  /* 0xfffffc08ff007988 */ /* 0x0083e80008000804 */
[----:B------:R1:W-:Y:S01]  /*2470*/  STS [UR4], R9 ;  /* 0x00000009ff007988 */ /* 0x0003e20008000804 */
[----:B------:R-:W-:-:S03]  /*2480*/  ULEA UR4, UR14, UR5, 0x5 ;  /* 0x000000050e047291 */ /* 0x000fc6000f8e28ff */
[----:B------:R1:W-:Y:S04]  /*2490*/  STS [UR7+-0x4], R10 ;  /* 0xfffffc0aff007988 */ /* 0x0003e80008000807 */
[----:B------:R1:W-:Y:S04]  /*24a0*/  STS [UR7], R11 ;  /* 0x0000000bff007988 */ /* 0x0003e80008000807 */
[----:B----4-:R1:W-:Y:S04]  /*24b0*/  STS [UR8+-0x4], R12 ;  /* 0xfffffc0cff007988 */ /* 0x0103e80008000808 */
[----:B------:R1:W-:Y:S01]  /*24c0*/  STS [UR8], R13 ;  /* 0x0000000dff007988 */ /* 0x0003e20008000808 */
[----:B------:R-:W-:Y:S05]  /*24d0*/  @!P1 BRA `(.L_x_13) ;  /* 0xfffffffc000c9947 */ /* 0x000fea000383ffff */
.L_x_12:
[----:B-1----:R-:W-:-:S05]  /*24e0*/  IMAD.MOV R4, RZ, RZ, -R3 ;  /* 0x000000ffff047224 */ /* 0x002fca00078e0a03 */
[----:B------:R-:W-:-:S13]  /*24f0*/  ISETP.GT.AND P1, PT, R4, 0x4, PT ;  /* 0x000000040400780c */ /* 0x000fda0003f24270 */
[----:B------:R-:W-:Y:S05]  /*2500*/  @!P1 BRA `(.L_x_14) ;  /* 0x0000000000849947 */ /* 0x000fea0003800000 */
[----:B------:R-:W2:Y:S04]  /*2510*/  LDL.64 R18, [R2+-0x8] ;  /* 0xfffff80002127983 */ /* 0x000ea80000100a00 */
[----:B------:R-:W3:Y:S04]  /*2520*/  LDL.128 R4, [R2] ;  /* 0x0000000002047983 */ /* 0x000ee80000100c00 */
[----:B------:R-:W4:Y:S04]  /*2530*/  LDL.64 R12, [R2+0x10] ;  /* 0x00001000020c7983 */ /* 0x000f280000100a00 */
[----:B------:R-:W5:Y:S04]  /*2540*/  LDL.64 R14, [R2+0x18] ;  /* 0x00001800020e7983 */ /* 0x000f680000100a00 */
[----:B------:R-:W5:Y:S04]  /*2550*/  LDL.128 R8, [R2+0x20] ;  /* 0x0000200002087983 */ /* 0x000f680000100c00 */
[----:B------:R0:W5:Y:S01]  /*2560*/  LDL.64 R16, [R2+0x30] ;  /* 0x0000300002107983 */ /* 0x0001620000100a00 */
[----:B------:R-:W-:Y:S01]  /*2570*/  ULEA UR6, UR14, UR4, 0x3 ;  /* 0x000000040e067291 */ /* 0x000fe2000f8e18ff */
[----:B------:R-:W-:Y:S01]  /*2580*/  PLOP3.LUT P0, PT, PT, PT, PT, 0x8, 0x80 ;  /* 0x000000000080781c */ /* 0x000fe20003f0e170 */
[----:B------:R-:W-:Y:S01]  /*2590*/  ULEA UR7, UR14, UR4, 0x4 ;  /* 0x000000040e077291 */ /* 0x000fe2000f8e20ff */
[----:B------:R-:W-:Y:S01]  /*25a0*/  VIADD R3, R3, 0x8 ;  /* 0x0000000803037836 */ /* 0x000fe20000000000 */
[----:B------:R-:W-:-:S02]  /*25b0*/  ULEA UR5, UR14, UR4, 0x5 ;  /* 0x000000040e057291 */ /* 0x000fc4000f8e28ff */
[----:B------:R-:W-:Y:S01]  /*25c0*/  UIMAD UR8, UR14, 0x18, UR4 ;  /* 0x000000180e0878a4 */ /* 0x000fe2000f8e0204 */
[----:B0-----:R-:W-:Y:S01]  /*25d0*/  VIADD R2, R2, 0x40 ;  /* 0x0000004002027836 */ /* 0x001fe20000000000 */
[----:B--2---:R0:W-:Y:S04]  /*25e0*/  STS [UR4+-0x4], R18 ;  /* 0xfffffc12ff007988 */ /* 0x0041e80008000804 */
[----:B------:R0:W-:Y:S01]  /*25f0*/  STS [UR4], R19 ;  /* 0x00000013ff007988 */ /* 0x0001e20008000804 */
[----:B------:R-:W-:-:S03]  /*2600*/  ULEA UR4, UR14, UR5, 0x3 ;  /* 0x000000050e047291 */ /* 0x000fc6000f8e18ff */
[----:B---3--:R0:W-:Y:S04]  /*2610*/  STS [UR6+-0x4], R4 ;  /* 0xfffffc04ff007988 */ /* 0x0081e80008000806 */
[----:B------:R0:W-:Y:S01]  /*2620*/  STS [UR6], R5 ;  /* 0x00000005ff007988 */ /* 0x0001e20008000806 */
[----:B------:R-:W-:-:S03]  /*2630*/  ULEA UR6, UR14, UR5, 0x4 ;  /* 0x000000050e067291 */ /* 0x000fc6000f8e20ff */
[----:B------:R0:W-:Y:S04]  /*2640*/  STS [UR7+-0x4], R6 ;  /* 0xfffffc06ff007988 */ /* 0x0001e80008000807 */
[----:B------:R0:W-:Y:S01]  /*2650*/  STS [UR7], R7 ;  /* 0x00000007ff007988 */ /* 0x0001e20008000807 */
[----:B------:R-:W-:-:S03]  /*2660*/  UIMAD UR7, UR14, 0x18, UR5 ;  /* 0x000000180e0778a4 */ /* 0x000fc6000f8e0205 */
[----:B----4-:R0:W-:Y:S04]  /*2670*/  STS [UR8+-0x4], R12 ;  /* 0xfffffc0cff007988 */ /* 0x0101e80008000808 */
[----:B------:R0:W-:Y:S04]  /*2680*/  STS [UR8], R13 ;  /* 0x0000000dff007988 */ /* 0x0001e80008000808 */
[----:B-----5:R0:W-:Y:S04]  /*2690*/  STS [UR5+-0x4], R14 ;  /* 0xfffffc0eff007988 */ /* 0x0201e80008000805 */
[----:B------:R0:W-:Y:S04]  /*26a0*/  STS [UR5], R15 ;  /* 0x0000000fff007988 */ /* 0x0001e80008000805 */
[----:B------:R0:W-:Y:S04]  /*26b0*/  STS [UR4+-0x4], R8 ;  /* 0xfffffc08ff007988 */ /* 0x0001e80008000804 */
[----:B------:R0:W-:Y:S01]  /*26c0*/  STS [UR4], R9 ;  /* 0x00000009ff007988 */ /* 0x0001e20008000804 */
[----:B------:R-:W-:-:S03]  /*26d0*/  ULEA UR4, UR14, UR5, 0x5 ;  /* 0x000000050e047291 */ /* 0x000fc6000f8e28ff */
[----:B------:R0:W-:Y:S04]  /*26e0*/  STS [UR6+-0x4], R10 ;  /* 0xfffffc0aff007988 */ /* 0x0001e80008000806 */
[----:B------:R0:W-:Y:S04]  /*26f0*/  STS [UR6], R11 ;  /* 0x0000000bff007988 */ /* 0x0001e80008000806 */
[----:B------:R0:W-:Y:S04]  /*2700*/  STS [UR7+-0x4], R16 ;  /* 0xfffffc10ff007988 */ /* 0x0001e80008000807 */
[----:B------:R0:W-:Y:S02]  /*2710*/  STS [UR7], R17 ;  /* 0x00000011ff007988 */ /* 0x0001e40008000807 */
.L_x_14:
[----:B------:R-:W-:-:S13]  /*2720*/  ISETP.NE.OR P0, PT, R3, RZ, P0 ;  /* 0x000000ff0300720c */ /* 0x000fda0000705670 */
[----:B------:R-:W-:Y:S05]  /*2730*/  @!P0 BRA `(.L_x_15) ;  /* 0x00000000004c8947 */ /* 0x000fea0003800000 */
.L_x_11:
[----:B01----:R-:W2:Y:S04]  /*2740*/  LDL.64 R8, [R2+-0x8] ;  /* 0xfffff80002087983 */ /* 0x003ea80000100a00 */
[----:B------:R-:W3:Y:S04]  /*2750*/  LDL.128 R4, [R2] ;  /* 0x0000000002047983 */ /* 0x000ee80000100c00 */
[----:B------:R0:W4:Y:S01]  /*2760*/  LDL.64 R10, [R2+0x10] ;  /* 0x00001000020a7983 */ /* 0x0001220000100a00 */
[----:B------:R-:W-:Y:S01]  /*2770*/  VIADD R3, R3, 0x4 ;  /* 0x0000000403037836 */ /* 0x000fe20000000000 */
[----:B------:R-:W-:-:S02]  /*2780*/  ULEA UR5, UR14, UR4, 0x3 ;  /* 0x000000040e057291 */ /* 0x000fc4000f8e18ff */
[----:B------:R-:W-:Y:S02]  /*2790*/  ULEA UR6, UR14, UR4, 0x4 ;  /* 0x000000040e067291 */ /* 0x000fe4000f8e20ff */
[----:B------:R-:W-:Y:S01]  /*27a0*/  ISETP.NE.AND P0, PT, R3, RZ, PT ;  /* 0x000000ff0300720c */ /* 0x000fe20003f05270 */
[----:B------:R-:W-:Y:S01]  /*27b0*/  UIMAD UR7, UR14, 0x18, UR4 ;  /* 0x000000180e0778a4 */ /* 0x000fe2000f8e0204 */
[----:B0-----:R-:W-:Y:S01]  /*27c0*/  VIADD R2, R2, 0x20 ;  /* 0x0000002002027836 */ /* 0x001fe20000000000 */
[----:B--2---:R1:W-:Y:S04]  /*27d0*/  STS [UR4+-0x4], R8 ;  /* 0xfffffc08ff007988 */ /* 0x0043e80008000804 */
[----:B------:R1:W-:Y:S01]  /*27e0*/  STS [UR4], R9 ;  /* 0x00000009ff007988 */ /* 0x0003e20008000804 */
[----:B------:R-:W-:-:S03]  /*27f0*/  ULEA UR4, UR14, UR4, 0x5 ;  /* 0x000000040e047291 */ /* 0x000fc6000f8e28ff */
[----:B---3--:R1:W-:Y:S04]  /*2800*/  STS [UR5+-0x4], R4 ;  /* 0xfffffc04ff007988 */ /* 0x0083e80008000805 */
[----:B------:R1:W-:Y:S04]  /*2810*/  STS [UR5], R5 ;  /* 0x00000005ff007988 */ /* 0x0003e80008000805 */
[----:B------:R1:W-:Y:S04]  /*2820*/  STS [UR6+-0x4], R6 ;  /* 0xfffffc06ff007988 */ /* 0x0003e80008000806 */
[----:B------:R1:W-:Y:S04]  /*2830*/  STS [UR6], R7 ;  /* 0x00000007ff007988 */ /* 0x0003e80008000806 */
[----:B----4-:R1:W-:Y:S04]  /*2840*/  STS [UR7+-0x4], R10 ;  /* 0xfffffc0aff007988 */ /* 0x0103e80008000807 */
[----:B------:R1:W-:Y:S01]  /*2850*/  STS [UR7], R11 ;  /* 0x0000000bff007988 */ /* 0x0003e20008000807 */
[----:B------:R-:W-:Y:S05]  /*2860*/  @P0 BRA `(.L_x_11) ;  /* 0xfffffffc00b40947 */ /* 0x000fea000383ffff */
.L_x_15:
[----:B------:R-:W-:-:S13]  /*2870*/  ISETP.NE.AND P0, PT, R0, RZ, PT ;  /* 0x000000ff0000720c */ /* 0x000fda0003f05270 */
[----:B------:R-:W-:Y:S05]  /*2880*/  @!P0 BRA `(.L_x_16) ;  /* 0x0000000000288947 */ /* 0x000fea0003800000 */
[----:B01----:R-:W-:Y:S02]  /*2890*/  VIADD R4, R2, 0xfffffff8 ;  /* 0xfffffff802047836 */ /* 0x003fe40000000000 */
[----:B------:R-:W-:-:S07]  /*28a0*/  IMAD.MOV R0, RZ, RZ, -R0 ;  /* 0x000000ffff007224 */ /* 0x000fce00078e0a00 */
.L_x_17:
[----:B--2---:R0:W2:Y:S01]  /*28b0*/  LDL.64 R2, [R4] ;  /* 0x0000000004027983 */ /* 0x0040a20000100a00 */
[----:B------:R-:W-:-:S05]  /*28c0*/  VIADD R0, R0, 0x1 ;  /* 0x0000000100007836 */ /* 0x000fca0000000000 */
[----:B------:R-:W-:Y:S01]  /*28d0*/  ISETP.NE.AND P0, PT, R0, RZ, PT ;  /* 0x000000ff0000720c */ /* 0x000fe20003f05270 */
[----:B0-----:R-:W-:Y:S01]  /*28e0*/  VIADD R4, R4, 0x8 ;  /* 0x0000000804047836 */ /* 0x001fe20000000000 */
[----:B--2---:R2:W-:Y:S04]  /*28f0*/  STS [UR4+-0x4], R2 ;  /* 0xfffffc02ff007988 */ /* 0x0045e80008000804 */
[----:B------:R2:W-:Y:S01]  /*2900*/  STS [UR4], R3 ;  /* 0x00000003ff007988 */ /* 0x0005e20008000804 */
[----:B------:R-:W-:-:S06]  /*2910*/  ULEA UR4, UR14, UR4, 0x3 ;  /* 0x000000040e047291 */ /* 0x000fcc000f8e18ff */
[----:B------:R-:W-:Y:S06]  /*2920*/  @P0 BRA `(.L_x_17) ;  /* 0xfffffffc00e00947 */ /* 0x000fec000383ffff */
.L_x_16:
[----:B------:R-:W-:Y:S06]  /*2930*/  BAR.SYNC.DEFER_BLOCKING 0x0 ;  /* 0x0000000000007b1d */ /* 0x000fec0000010000 */
[----:B01----:R-:W0:Y:S04]  /*2940*/  LDS.128 R4, [R24] ;  /* 0x0000000018047984 */ /* 0x003e280000000c00 */
[----:B0-----:R-:W-:Y:S04]  /*2950*/  STG.E desc[UR10][R26.64], R4 ;  /* 0x000000041a007986 */ /* 0x001fe8000c10190a */
[----:B------:R-:W-:Y:S04]  /*2960*/  STG.E desc[UR10][R26.64+0x4], R5 ;  /* 0x000004051a007986 */ /* 0x000fe8000c10190a */
[----:B------:R-:W-:Y:S04]  /*2970*/  STG.E desc[UR10][R26.64+0x8], R6 ;  /* 0x000008061a007986 */ /* 0x000fe8000c10190a */
[----:B------:R-:W-:Y:S01]  /*2980*/  STG.E desc[UR10][R26.64+0xc], R7 ;  /* 0x00000c071a007986 */ /* 0x000fe2000c10190a */
[----:B------:R-:W-:Y:S05]  /*2990*/  EXIT ;  /* 0x000000000000794d */ /* 0x000fea0003800000 */
        .weak           $__internal_0_$__cuda_sm20_div_u16
        .type           $__internal_0_$__cuda_sm20_div_u16,@function
        .size           $__internal_0_$__cuda_sm20_div_u16,(.L_x_19 - $__internal_0_$__cuda_sm20_div_u16)
$__internal_0_$__cuda_sm20_div_u16:
[----:B------:R-:W0:Y:S01]  /*29a0*/  I2F.U16 R0, UR5 ;  /* 0x0000000500007d06 */ /* 0x000e220008101000 */
[----:B------:R-:W-:Y:S02]  /*29b0*/  IMAD.MOV.U32 R3, RZ, RZ, 0x4b800000 ;  /* 0x4b800000ff037424 */ /* 0x000fe400078e00ff */
[----:B------:R-:W-:Y:S01]  /*29c0*/  IMAD.MOV.U32 R5, RZ, RZ, 0x0 ;  /* 0x00000000ff057424 */ /* 0x000fe200078e00ff */
[C---:B0-----:R-:W-:Y:S02]  /*29d0*/  FSETP.GEU.AND P1, PT, |R0|.reuse, 1.175494350822287508e-38, PT ;  /* 0x008000000000780b */ /* 0x041fe40003f2e200 */
[----:B------:R-:W-:Y:S02]  /*29e0*/  FSETP.GT.AND P0, PT, |R0|, 8.50705917302346158658e+37, PT ;  /* 0x7e8000000000780b */ /* 0x000fe40003f04200 */
[----:B------:R-:W-:-:S04]  /*29f0*/  FSEL R3, R3, 1, !P1 ;  /* 0x3f80000003037808 */ /* 0x000fc80004800000 */
[----:B------:R-:W-:Y:S02]  /*2a00*/  FSEL R3, R3, 0.25, !P0 ;  /* 0x3e80000003037808 */ /* 0x000fe40004000000 */
[----:B------:R-:W-:-:S03]  /*2a10*/  ISETP.NE.U32.AND P0, PT, RZ, UR5, PT ;  /* 0x00000005ff007c0c */ /* 0x000fc6000bf05070 */
[----:B------:R-:W-:Y:S02]  /*2a20*/  FMUL R6, R0, R3 ;  /* 0x0000000300067220 */ /* 0x000fe40000400000 */
[----:B------:R-:W-:Y:S08]  /*2a30*/  I2F.U16.RZ R0, UR4 ;  /* 0x0000000400007d06 */ /* 0x000ff0000810d000 */
[----:B------:R-:W0:Y:S02]  /*2a40*/  MUFU.RCP R6, R6 ;  /* 0x0000000600067308 */ /* 0x000e240000001000 */
[----:B0-----:R-:W-:-:S04]  /*2a50*/  FMUL R3, R3, R6 ;  /* 0x0000000603037220 */ /* 0x001fc80000400000 */
[----:B------:R-:W-:-:S04]  /*2a60*/  VIADD R3, R3, 0x2 ;  /* 0x0000000203037836 */ /* 0x000fc80000000000 */
[----:B------:R-:W-:-:S06]  /*2a70*/  FMUL.RZ R0, R0, R3 ;  /* 0x0000000300007220 */ /* 0x000fcc000040c000 */
[----:B------:R-:W0:Y:S02]  /*2a80*/  F2I.U32.TRUNC.NTZ R0, R0 ;  /* 0x0000000000007305 */ /* 0x000e24000020f000 */
[----:B0-----:R-:W-:Y:S01]  /*2a90*/  LOP3.LUT R3, R0, 0xffff, RZ, 0xc0, !PT ;  /* 0x0000ffff00037812 */ /* 0x001fe200078ec0ff */
[----:B------:R-:W-:Y:S01]  /*2aa0*/  @!P0 IMAD.MOV.U32 R3, RZ, RZ, -0x1 ;  /* 0xffffffffff038424 */ /* 0x000fe200078e00ff */
[----:B------:R-:W-:Y:S06]  /*2ab0*/  RET.REL.NODEC R4 `(fft) ;  /* 0xffffffd404507950 */ /* 0x000fec0003c3ffff */
.L_x_18:
[----:B------:R-:W-:-:S00]  /*2ac0*/  BRA `(.L_x_18) ;  /* 0xfffffffc00fc7947 */ /* 0x000fc0000383ffff */
[----:B------:R-:W-:-:S00]  /*2ad0*/  NOP ;  /* 0x0000000000007918 */ /* 0x000fc00000000000 */
        /* <DEDUP_REMOVED lines=10> */
.L_x_19:


//--------------------- .nv.shared.fft            --------------------------
	.section	.nv.shared.fft,"aw",@nobits
	.sectionflags	@""
	.align	4
.nv.shared.fft:
	.zero		33792


//--------------------- .nv.shared.reserved.0     --------------------------
	.section	.nv.shared.reserved.0,"aw",@nobits
	.weak		__nv_reservedSMEM_offset_0_alias
	.size		__nv_reservedSMEM_offset_0_alias, 0, 64
	.other		__nv_reservedSMEM_offset_0_alias,@"STO_CUDA_RESERVED_SHARED STV_DEFAULT"
__nv_reservedSMEM_offset_0_alias:
	.zero		0
	.zero		64


//--------------------- .nv.constant0.fft         --------------------------
	.section	.nv.constant0.fft,"a",@progbits
	.sectionflags	@""
	.align	4
.nv.constant0.fft:
	.zero		904


//--------------------- SYMBOLS --------------------------

	.type		.nv.reservedSmem.offset0,@object
	.size		.nv.reservedSmem.offset0,0x4
	.type		.nv.reservedSmem.cap,@object
	.size		.nv.reservedSmem.cap,0x4
